//
// Generated by NVIDIA NVVM Compiler
//
// Compiler Build ID: CL-36424714
// Cuda compilation tools, release 13.0, V13.0.88
// Based on NVVM 20.0.0
//

.version 9.0
.target sm_100
.address_size 64

	// .globl	_Z17trace_rays_kernelP3RayPbjjP6ObjectjP10PointLightjP14Textured_floor
.const .align 4 .f32 INF = 0f7F7FFFFF;
.const .align 4 .b8 BACKGOUND_COLOR[12] = {205, 204, 204, 61, 205, 204, 204, 61, 205, 204, 204, 61};
.const .align 4 .b8 BACKGOUND_LIGHT_COLOR[12];
.extern .shared .align 16 .b8 temp[];

.visible .entry _Z17trace_rays_kernelP3RayPbjjP6ObjectjP10PointLightjP14Textured_floor(
	.param .u64 .ptr .align 1 _Z17trace_rays_kernelP3RayPbjjP6ObjectjP10PointLightjP14Textured_floor_param_0,
	.param .u64 .ptr .align 1 _Z17trace_rays_kernelP3RayPbjjP6ObjectjP10PointLightjP14Textured_floor_param_1,
	.param .u32 _Z17trace_rays_kernelP3RayPbjjP6ObjectjP10PointLightjP14Textured_floor_param_2,
	.param .u32 _Z17trace_rays_kernelP3RayPbjjP6ObjectjP10PointLightjP14Textured_floor_param_3,
	.param .u64 .ptr .align 1 _Z17trace_rays_kernelP3RayPbjjP6ObjectjP10PointLightjP14Textured_floor_param_4,
	.param .u32 _Z17trace_rays_kernelP3RayPbjjP6ObjectjP10PointLightjP14Textured_floor_param_5,
	.param .u64 .ptr .align 1 _Z17trace_rays_kernelP3RayPbjjP6ObjectjP10PointLightjP14Textured_floor_param_6,
	.param .u32 _Z17trace_rays_kernelP3RayPbjjP6ObjectjP10PointLightjP14Textured_floor_param_7,
	.param .u64 .ptr .align 1 _Z17trace_rays_kernelP3RayPbjjP6ObjectjP10PointLightjP14Textured_floor_param_8
)
{
	.reg .pred 	%p<163>;
	.reg .b16 	%rs<84>;
	.reg .b32 	%r<131>;
	.reg .b32 	%f<1618>;
	.reg .b64 	%rd<91>;
	.reg .b64 	%fd<73>;

	ld.param.u64 	%rd21, [_Z17trace_rays_kernelP3RayPbjjP6ObjectjP10PointLightjP14Textured_floor_param_0];
	ld.param.u64 	%rd22, [_Z17trace_rays_kernelP3RayPbjjP6ObjectjP10PointLightjP14Textured_floor_param_1];
	ld.param.u32 	%r54, [_Z17trace_rays_kernelP3RayPbjjP6ObjectjP10PointLightjP14Textured_floor_param_3];
	ld.param.u64 	%rd23, [_Z17trace_rays_kernelP3RayPbjjP6ObjectjP10PointLightjP14Textured_floor_param_4];
	ld.param.u32 	%r55, [_Z17trace_rays_kernelP3RayPbjjP6ObjectjP10PointLightjP14Textured_floor_param_5];
	ld.param.u32 	%r56, [_Z17trace_rays_kernelP3RayPbjjP6ObjectjP10PointLightjP14Textured_floor_param_7];
	ld.param.u64 	%rd20, [_Z17trace_rays_kernelP3RayPbjjP6ObjectjP10PointLightjP14Textured_floor_param_8];
	cvta.to.global.u64 	%rd1, %rd22;
	cvta.to.global.u64 	%rd2, %rd23;
	cvta.to.global.u64 	%rd3, %rd21;
	mov.u32 	%r57, %ctaid.x;
	mov.u32 	%r1, %ntid.x;
	mov.u32 	%r58, %tid.x;
	mad.lo.s32 	%r109, %r57, %r1, %r58;
	setp.ge.u32 	%p8, %r109, %r54;
	@%p8 bra 	$L__BB0_142;
	cvta.to.global.u64 	%rd4, %rd20;
	ld.const.f32 	%f1, [INF];
	ld.const.f32 	%f2, [BACKGOUND_LIGHT_COLOR+8];
	mov.u32 	%r60, %nctaid.x;
	mul.lo.s32 	%r3, %r60, %r1;
$L__BB0_2:
	ld.param.u32 	%r108, [_Z17trace_rays_kernelP3RayPbjjP6ObjectjP10PointLightjP14Textured_floor_param_2];
	setp.eq.s32 	%p10, %r55, 0;
	add.s32 	%r7, %r109, %r108;
	mul.wide.u32 	%rd24, %r7, 48;
	add.s64 	%rd5, %rd3, %rd24;
	mov.pred 	%p160, -1;
	mov.f32 	%f1358, %f1;
	@%p10 bra 	$L__BB0_36;
	mov.b16 	%rs63, 0;
	mov.b32 	%r112, 0;
	mov.f32 	%f1358, %f1;
$L__BB0_4:
	mul.wide.u32 	%rd25, %r112, 152;
	add.s64 	%rd26, %rd2, %rd25;
	add.s64 	%rd6, %rd26, 24;
	ld.global.u32 	%r10, [%rd26+24];
	setp.eq.s32 	%p11, %r10, 0;
	@%p11 bra 	$L__BB0_14;
	ld.global.f32 	%f30, [%rd5+12];
	ld.global.f32 	%f31, [%rd5+16];
	ld.global.f32 	%f32, [%rd5+20];
	ld.global.u64 	%rd27, [%rd6+-8];
	cvta.to.global.u64 	%rd28, %rd27;
	neg.s32 	%r114, %r10;
	add.s64 	%rd90, %rd28, 16;
$L__BB0_6:
	ld.global.f32 	%f56, [%rd90+-16];
	ld.global.f32 	%f57, [%rd90+-12];
	ld.global.f32 	%f58, [%rd90+-8];
	ld.global.f32 	%f652, [%rd90+-4];
	ld.global.f32 	%f653, [%rd90];
	ld.global.f32 	%f654, [%rd90+4];
	ld.global.f32 	%f655, [%rd90+8];
	ld.global.f32 	%f656, [%rd90+12];
	ld.global.f32 	%f657, [%rd90+16];
	sub.f32 	%f59, %f652, %f56;
	sub.f32 	%f60, %f653, %f57;
	sub.f32 	%f61, %f654, %f58;
	sub.f32 	%f62, %f655, %f56;
	sub.f32 	%f63, %f656, %f57;
	sub.f32 	%f64, %f657, %f58;
	mul.f32 	%f658, %f32, %f63;
	mul.f32 	%f659, %f31, %f64;
	sub.f32 	%f65, %f658, %f659;
	mul.f32 	%f660, %f30, %f64;
	mul.f32 	%f661, %f32, %f62;
	sub.f32 	%f66, %f660, %f661;
	mul.f32 	%f662, %f31, %f62;
	mul.f32 	%f663, %f30, %f63;
	sub.f32 	%f67, %f662, %f663;
	mul.f32 	%f664, %f60, %f66;
	fma.rn.f32 	%f665, %f59, %f65, %f664;
	fma.rn.f32 	%f666, %f61, %f67, %f665;
	cvt.f64.f32 	%fd1, %f666;
	abs.f64 	%fd27, %fd1;
	setp.lt.f64 	%p12, %fd27, 0d3DDB7CDFD9D7BDBB;
	mov.f32 	%f1348, %f1;
	@%p12 bra 	$L__BB0_11;
	ld.global.f32 	%f667, [%rd5+8];
	ld.global.f32 	%f668, [%rd5+4];
	ld.global.f32 	%f669, [%rd5];
	sub.f32 	%f68, %f669, %f56;
	sub.f32 	%f69, %f668, %f57;
	sub.f32 	%f70, %f667, %f58;
	mul.f32 	%f670, %f65, %f68;
	fma.rn.f32 	%f671, %f66, %f69, %f670;
	fma.rn.f32 	%f672, %f67, %f70, %f671;
	cvt.f64.f32 	%fd28, %f672;
	div.rn.f64 	%fd2, %fd28, %fd1;
	setp.lt.f64 	%p13, %fd2, 0d0000000000000000;
	setp.gt.f64 	%p14, %fd2, 0d3FF0000000000000;
	or.pred  	%p15, %p13, %p14;
	mov.f32 	%f1348, %f1;
	@%p15 bra 	$L__BB0_11;
	mul.f32 	%f673, %f60, %f70;
	mul.f32 	%f674, %f61, %f69;
	sub.f32 	%f71, %f673, %f674;
	mul.f32 	%f675, %f61, %f68;
	mul.f32 	%f676, %f59, %f70;
	sub.f32 	%f72, %f675, %f676;
	mul.f32 	%f677, %f59, %f69;
	mul.f32 	%f678, %f60, %f68;
	sub.f32 	%f73, %f677, %f678;
	mul.f32 	%f679, %f31, %f72;
	fma.rn.f32 	%f680, %f30, %f71, %f679;
	fma.rn.f32 	%f681, %f32, %f73, %f680;
	cvt.f64.f32 	%fd29, %f681;
	div.rn.f64 	%fd30, %fd29, %fd1;
	setp.lt.f64 	%p16, %fd30, 0d0000000000000000;
	add.f64 	%fd31, %fd2, %fd30;
	setp.gt.f64 	%p17, %fd31, 0d3FF0000000000000;
	or.pred  	%p18, %p16, %p17;
	mov.f32 	%f1348, %f1;
	@%p18 bra 	$L__BB0_11;
	mul.f32 	%f682, %f63, %f72;
	fma.rn.f32 	%f683, %f62, %f71, %f682;
	fma.rn.f32 	%f684, %f64, %f73, %f683;
	cvt.f64.f32 	%fd32, %f684;
	div.rn.f64 	%fd3, %fd32, %fd1;
	setp.lt.f64 	%p19, %fd3, 0d0000000000000000;
	mov.f32 	%f1348, %f1;
	@%p19 bra 	$L__BB0_11;
	cvt.rn.f32.f64 	%f1348, %fd3;
$L__BB0_11:
	setp.leu.f32 	%p20, %f1358, %f1348;
	@%p20 bra 	$L__BB0_13;
	ld.global.f32 	%f1567, [%rd6+4];
	ld.global.f32 	%f1568, [%rd6+8];
	ld.global.f32 	%f1569, [%rd6+12];
	ld.global.f32 	%f1570, [%rd6+16];
	ld.global.f32 	%f1571, [%rd6+20];
	ld.global.f32 	%f1572, [%rd6+24];
	mul.f32 	%f685, %f61, %f63;
	mul.f32 	%f686, %f60, %f64;
	sub.f32 	%f687, %f685, %f686;
	mul.f32 	%f688, %f59, %f64;
	mul.f32 	%f689, %f61, %f62;
	sub.f32 	%f690, %f688, %f689;
	mul.f32 	%f691, %f60, %f62;
	mul.f32 	%f692, %f59, %f63;
	sub.f32 	%f693, %f691, %f692;
	mul.f32 	%f694, %f690, %f690;
	fma.rn.f32 	%f695, %f687, %f687, %f694;
	fma.rn.f32 	%f696, %f693, %f693, %f695;
	sqrt.rn.f32 	%f697, %f696;
	div.rn.f32 	%f1564, %f687, %f697;
	div.rn.f32 	%f1565, %f690, %f697;
	div.rn.f32 	%f1566, %f693, %f697;
	mov.b16 	%rs63, 0;
	mov.f32 	%f1358, %f1348;
$L__BB0_13:
	add.s32 	%r114, %r114, 1;
	setp.eq.s32 	%p21, %r114, 0;
	add.s64 	%rd90, %rd90, 36;
	@%p21 bra 	$L__BB0_14;
	bra.uni 	$L__BB0_6;
$L__BB0_14:
	ld.global.u32 	%r12, [%rd6+40];
	setp.eq.s32 	%p22, %r12, 0;
	@%p22 bra 	$L__BB0_24;
	ld.global.f32 	%f43, [%rd5+12];
	ld.global.f32 	%f44, [%rd5+16];
	ld.global.f32 	%f45, [%rd5+20];
	ld.global.u64 	%rd29, [%rd6+32];
	cvta.to.global.u64 	%rd8, %rd29;
	mov.b32 	%r116, 0;
$L__BB0_16:
	mul.wide.u32 	%rd30, %r116, 36;
	add.s64 	%rd31, %rd8, %rd30;
	ld.global.f32 	%f118, [%rd31];
	ld.global.f32 	%f119, [%rd31+4];
	ld.global.f32 	%f120, [%rd31+8];
	ld.global.f32 	%f698, [%rd31+12];
	ld.global.f32 	%f699, [%rd31+16];
	ld.global.f32 	%f700, [%rd31+20];
	ld.global.f32 	%f701, [%rd31+24];
	ld.global.f32 	%f702, [%rd31+28];
	ld.global.f32 	%f703, [%rd31+32];
	sub.f32 	%f121, %f698, %f118;
	sub.f32 	%f122, %f699, %f119;
	sub.f32 	%f123, %f700, %f120;
	sub.f32 	%f124, %f701, %f118;
	sub.f32 	%f125, %f702, %f119;
	sub.f32 	%f126, %f703, %f120;
	mul.f32 	%f704, %f45, %f125;
	mul.f32 	%f705, %f44, %f126;
	sub.f32 	%f127, %f704, %f705;
	mul.f32 	%f706, %f43, %f126;
	mul.f32 	%f707, %f45, %f124;
	sub.f32 	%f128, %f706, %f707;
	mul.f32 	%f708, %f44, %f124;
	mul.f32 	%f709, %f43, %f125;
	sub.f32 	%f129, %f708, %f709;
	mul.f32 	%f710, %f122, %f128;
	fma.rn.f32 	%f711, %f121, %f127, %f710;
	fma.rn.f32 	%f712, %f123, %f129, %f711;
	cvt.f64.f32 	%fd4, %f712;
	abs.f64 	%fd33, %fd4;
	setp.lt.f64 	%p23, %fd33, 0d3DDB7CDFD9D7BDBB;
	mov.f32 	%f1379, %f1;
	@%p23 bra 	$L__BB0_21;
	ld.global.f32 	%f713, [%rd5+8];
	ld.global.f32 	%f714, [%rd5+4];
	ld.global.f32 	%f715, [%rd5];
	sub.f32 	%f130, %f715, %f118;
	sub.f32 	%f131, %f714, %f119;
	sub.f32 	%f132, %f713, %f120;
	mul.f32 	%f716, %f127, %f130;
	fma.rn.f32 	%f717, %f128, %f131, %f716;
	fma.rn.f32 	%f718, %f129, %f132, %f717;
	cvt.f64.f32 	%fd34, %f718;
	div.rn.f64 	%fd5, %fd34, %fd4;
	setp.lt.f64 	%p24, %fd5, 0d0000000000000000;
	setp.gt.f64 	%p25, %fd5, 0d3FF0000000000000;
	or.pred  	%p26, %p24, %p25;
	mov.f32 	%f1379, %f1;
	@%p26 bra 	$L__BB0_21;
	mul.f32 	%f719, %f122, %f132;
	mul.f32 	%f720, %f123, %f131;
	sub.f32 	%f133, %f719, %f720;
	mul.f32 	%f721, %f123, %f130;
	mul.f32 	%f722, %f121, %f132;
	sub.f32 	%f134, %f721, %f722;
	mul.f32 	%f723, %f121, %f131;
	mul.f32 	%f724, %f122, %f130;
	sub.f32 	%f135, %f723, %f724;
	mul.f32 	%f725, %f44, %f134;
	fma.rn.f32 	%f726, %f43, %f133, %f725;
	fma.rn.f32 	%f727, %f45, %f135, %f726;
	cvt.f64.f32 	%fd35, %f727;
	div.rn.f64 	%fd36, %fd35, %fd4;
	setp.lt.f64 	%p27, %fd36, 0d0000000000000000;
	add.f64 	%fd37, %fd5, %fd36;
	setp.gt.f64 	%p28, %fd37, 0d3FF0000000000000;
	or.pred  	%p29, %p27, %p28;
	mov.f32 	%f1379, %f1;
	@%p29 bra 	$L__BB0_21;
	mul.f32 	%f728, %f125, %f134;
	fma.rn.f32 	%f729, %f124, %f133, %f728;
	fma.rn.f32 	%f730, %f126, %f135, %f729;
	cvt.f64.f32 	%fd38, %f730;
	div.rn.f64 	%fd6, %fd38, %fd4;
	setp.lt.f64 	%p30, %fd6, 0d0000000000000000;
	mov.f32 	%f1379, %f1;
	@%p30 bra 	$L__BB0_21;
	cvt.rn.f32.f64 	%f1379, %fd6;
$L__BB0_21:
	setp.leu.f32 	%p31, %f1358, %f1379;
	@%p31 bra 	$L__BB0_23;
	ld.global.f32 	%f1567, [%rd6+44];
	ld.global.f32 	%f1568, [%rd6+48];
	ld.global.f32 	%f1569, [%rd6+52];
	ld.global.f32 	%f1570, [%rd6+56];
	ld.global.f32 	%f1571, [%rd6+60];
	ld.global.f32 	%f1572, [%rd6+64];
	mul.f32 	%f731, %f123, %f125;
	mul.f32 	%f732, %f122, %f126;
	sub.f32 	%f733, %f731, %f732;
	mul.f32 	%f734, %f121, %f126;
	mul.f32 	%f735, %f123, %f124;
	sub.f32 	%f736, %f734, %f735;
	mul.f32 	%f737, %f122, %f124;
	mul.f32 	%f738, %f121, %f125;
	sub.f32 	%f739, %f737, %f738;
	mul.f32 	%f740, %f736, %f736;
	fma.rn.f32 	%f741, %f733, %f733, %f740;
	fma.rn.f32 	%f742, %f739, %f739, %f741;
	sqrt.rn.f32 	%f743, %f742;
	div.rn.f32 	%f1564, %f733, %f743;
	div.rn.f32 	%f1565, %f736, %f743;
	div.rn.f32 	%f1566, %f739, %f743;
	mov.b16 	%rs63, 1;
	mov.f32 	%f1358, %f1379;
	mov.u32 	%r118, %r112;
$L__BB0_23:
	add.s32 	%r116, %r116, 1;
	setp.eq.s32 	%p32, %r116, %r12;
	@%p32 bra 	$L__BB0_24;
	bra.uni 	$L__BB0_16;
$L__BB0_24:
	ld.global.u32 	%r16, [%rd6+80];
	setp.eq.s32 	%p33, %r16, 0;
	@%p33 bra 	$L__BB0_34;
	ld.global.f32 	%f105, [%rd5+12];
	ld.global.f32 	%f106, [%rd5+16];
	ld.global.f32 	%f107, [%rd5+20];
	ld.global.u64 	%rd32, [%rd6+72];
	cvta.to.global.u64 	%rd11, %rd32;
	mov.b32 	%r119, 0;
$L__BB0_26:
	mul.wide.u32 	%rd33, %r119, 36;
	add.s64 	%rd34, %rd11, %rd33;
	ld.global.f32 	%f167, [%rd34];
	ld.global.f32 	%f168, [%rd34+4];
	ld.global.f32 	%f169, [%rd34+8];
	ld.global.f32 	%f744, [%rd34+12];
	ld.global.f32 	%f745, [%rd34+16];
	ld.global.f32 	%f746, [%rd34+20];
	ld.global.f32 	%f747, [%rd34+24];
	ld.global.f32 	%f748, [%rd34+28];
	ld.global.f32 	%f749, [%rd34+32];
	sub.f32 	%f170, %f744, %f167;
	sub.f32 	%f171, %f745, %f168;
	sub.f32 	%f172, %f746, %f169;
	sub.f32 	%f173, %f747, %f167;
	sub.f32 	%f174, %f748, %f168;
	sub.f32 	%f175, %f749, %f169;
	mul.f32 	%f750, %f107, %f174;
	mul.f32 	%f751, %f106, %f175;
	sub.f32 	%f176, %f750, %f751;
	mul.f32 	%f752, %f105, %f175;
	mul.f32 	%f753, %f107, %f173;
	sub.f32 	%f177, %f752, %f753;
	mul.f32 	%f754, %f106, %f173;
	mul.f32 	%f755, %f105, %f174;
	sub.f32 	%f178, %f754, %f755;
	mul.f32 	%f756, %f171, %f177;
	fma.rn.f32 	%f757, %f170, %f176, %f756;
	fma.rn.f32 	%f758, %f172, %f178, %f757;
	cvt.f64.f32 	%fd7, %f758;
	abs.f64 	%fd39, %fd7;
	setp.lt.f64 	%p34, %fd39, 0d3DDB7CDFD9D7BDBB;
	mov.f32 	%f1400, %f1;
	@%p34 bra 	$L__BB0_31;
	ld.global.f32 	%f759, [%rd5+8];
	ld.global.f32 	%f760, [%rd5+4];
	ld.global.f32 	%f761, [%rd5];
	sub.f32 	%f179, %f761, %f167;
	sub.f32 	%f180, %f760, %f168;
	sub.f32 	%f181, %f759, %f169;
	mul.f32 	%f762, %f176, %f179;
	fma.rn.f32 	%f763, %f177, %f180, %f762;
	fma.rn.f32 	%f764, %f178, %f181, %f763;
	cvt.f64.f32 	%fd40, %f764;
	div.rn.f64 	%fd8, %fd40, %fd7;
	setp.lt.f64 	%p35, %fd8, 0d0000000000000000;
	setp.gt.f64 	%p36, %fd8, 0d3FF0000000000000;
	or.pred  	%p37, %p35, %p36;
	mov.f32 	%f1400, %f1;
	@%p37 bra 	$L__BB0_31;
	mul.f32 	%f765, %f171, %f181;
	mul.f32 	%f766, %f172, %f180;
	sub.f32 	%f182, %f765, %f766;
	mul.f32 	%f767, %f172, %f179;
	mul.f32 	%f768, %f170, %f181;
	sub.f32 	%f183, %f767, %f768;
	mul.f32 	%f769, %f170, %f180;
	mul.f32 	%f770, %f171, %f179;
	sub.f32 	%f184, %f769, %f770;
	mul.f32 	%f771, %f106, %f183;
	fma.rn.f32 	%f772, %f105, %f182, %f771;
	fma.rn.f32 	%f773, %f107, %f184, %f772;
	cvt.f64.f32 	%fd41, %f773;
	div.rn.f64 	%fd42, %fd41, %fd7;
	setp.lt.f64 	%p38, %fd42, 0d0000000000000000;
	add.f64 	%fd43, %fd8, %fd42;
	setp.gt.f64 	%p39, %fd43, 0d3FF0000000000000;
	or.pred  	%p40, %p38, %p39;
	mov.f32 	%f1400, %f1;
	@%p40 bra 	$L__BB0_31;
	mul.f32 	%f774, %f174, %f183;
	fma.rn.f32 	%f775, %f173, %f182, %f774;
	fma.rn.f32 	%f776, %f175, %f184, %f775;
	cvt.f64.f32 	%fd44, %f776;
	div.rn.f64 	%fd9, %fd44, %fd7;
	setp.lt.f64 	%p41, %fd9, 0d0000000000000000;
	mov.f32 	%f1400, %f1;
	@%p41 bra 	$L__BB0_31;
	cvt.rn.f32.f64 	%f1400, %fd9;
$L__BB0_31:
	setp.leu.f32 	%p42, %f1358, %f1400;
	@%p42 bra 	$L__BB0_33;
	ld.global.f32 	%f1567, [%rd6+44];
	ld.global.f32 	%f1568, [%rd6+48];
	ld.global.f32 	%f1569, [%rd6+52];
	ld.global.f32 	%f1570, [%rd6+56];
	ld.global.f32 	%f1571, [%rd6+60];
	ld.global.f32 	%f1572, [%rd6+64];
	mul.f32 	%f777, %f172, %f174;
	mul.f32 	%f778, %f171, %f175;
	sub.f32 	%f779, %f777, %f778;
	mul.f32 	%f780, %f170, %f175;
	mul.f32 	%f781, %f172, %f173;
	sub.f32 	%f782, %f780, %f781;
	mul.f32 	%f783, %f171, %f173;
	mul.f32 	%f784, %f170, %f174;
	sub.f32 	%f785, %f783, %f784;
	mul.f32 	%f786, %f782, %f782;
	fma.rn.f32 	%f787, %f779, %f779, %f786;
	fma.rn.f32 	%f788, %f785, %f785, %f787;
	sqrt.rn.f32 	%f789, %f788;
	div.rn.f32 	%f1564, %f779, %f789;
	div.rn.f32 	%f1565, %f782, %f789;
	div.rn.f32 	%f1566, %f785, %f789;
	mov.b16 	%rs63, 0;
	mov.f32 	%f1358, %f1400;
$L__BB0_33:
	add.s32 	%r119, %r119, 1;
	setp.ne.s32 	%p43, %r119, %r16;
	@%p43 bra 	$L__BB0_26;
$L__BB0_34:
	add.s32 	%r112, %r112, 1;
	setp.ne.s32 	%p44, %r112, %r55;
	@%p44 bra 	$L__BB0_4;
	and.b16  	%rs29, %rs63, 255;
	setp.eq.s16 	%p160, %rs29, 0;
$L__BB0_36:
	ld.global.f32 	%f226, [%rd5];
	ld.global.f32 	%f227, [%rd5+4];
	ld.global.f32 	%f228, [%rd5+8];
	ld.global.f32 	%f229, [%rd5+12];
	ld.global.f32 	%f230, [%rd5+16];
	ld.global.f32 	%f231, [%rd5+20];
	fma.rn.f32 	%f232, %f1358, %f229, %f226;
	fma.rn.f32 	%f233, %f1358, %f230, %f227;
	fma.rn.f32 	%f234, %f1358, %f231, %f228;
	setp.neu.f32 	%p45, %f1358, %f1;
	@%p45 bra 	$L__BB0_56;
	ld.global.u64 	%rd65, [%rd4+88];
	cvta.to.global.u64 	%rd12, %rd65;
	ld.global.f32 	%f235, [%rd12];
	ld.global.f32 	%f236, [%rd12+4];
	ld.global.f32 	%f237, [%rd12+8];
	ld.global.f32 	%f934, [%rd12+12];
	ld.global.f32 	%f935, [%rd12+16];
	ld.global.f32 	%f936, [%rd12+20];
	ld.global.f32 	%f937, [%rd12+24];
	ld.global.f32 	%f938, [%rd12+28];
	ld.global.f32 	%f939, [%rd12+32];
	sub.f32 	%f238, %f934, %f235;
	sub.f32 	%f239, %f935, %f236;
	sub.f32 	%f240, %f936, %f237;
	sub.f32 	%f241, %f937, %f235;
	sub.f32 	%f242, %f938, %f236;
	sub.f32 	%f243, %f939, %f237;
	mul.f32 	%f940, %f231, %f242;
	mul.f32 	%f941, %f230, %f243;
	sub.f32 	%f244, %f940, %f941;
	mul.f32 	%f942, %f229, %f243;
	mul.f32 	%f943, %f231, %f241;
	sub.f32 	%f245, %f942, %f943;
	mul.f32 	%f944, %f230, %f241;
	mul.f32 	%f945, %f229, %f242;
	sub.f32 	%f246, %f944, %f945;
	mul.f32 	%f946, %f239, %f245;
	fma.rn.f32 	%f947, %f238, %f244, %f946;
	fma.rn.f32 	%f948, %f240, %f246, %f947;
	cvt.f64.f32 	%fd10, %f948;
	abs.f64 	%fd45, %fd10;
	setp.lt.f64 	%p75, %fd45, 0d3DDB7CDFD9D7BDBB;
	mov.f32 	%f1433, %f1;
	@%p75 bra 	$L__BB0_42;
	sub.f32 	%f247, %f226, %f235;
	sub.f32 	%f248, %f227, %f236;
	sub.f32 	%f249, %f228, %f237;
	mul.f32 	%f949, %f244, %f247;
	fma.rn.f32 	%f950, %f245, %f248, %f949;
	fma.rn.f32 	%f951, %f246, %f249, %f950;
	cvt.f64.f32 	%fd46, %f951;
	div.rn.f64 	%fd11, %fd46, %fd10;
	setp.lt.f64 	%p76, %fd11, 0d0000000000000000;
	setp.gt.f64 	%p77, %fd11, 0d3FF0000000000000;
	or.pred  	%p78, %p76, %p77;
	mov.f32 	%f1433, %f1;
	@%p78 bra 	$L__BB0_42;
	mul.f32 	%f952, %f239, %f249;
	mul.f32 	%f953, %f240, %f248;
	sub.f32 	%f250, %f952, %f953;
	mul.f32 	%f954, %f240, %f247;
	mul.f32 	%f955, %f238, %f249;
	sub.f32 	%f251, %f954, %f955;
	mul.f32 	%f956, %f238, %f248;
	mul.f32 	%f957, %f239, %f247;
	sub.f32 	%f252, %f956, %f957;
	mul.f32 	%f958, %f230, %f251;
	fma.rn.f32 	%f959, %f229, %f250, %f958;
	fma.rn.f32 	%f960, %f231, %f252, %f959;
	cvt.f64.f32 	%fd47, %f960;
	div.rn.f64 	%fd12, %fd47, %fd10;
	setp.lt.f64 	%p79, %fd12, 0d0000000000000000;
	add.f64 	%fd48, %fd11, %fd12;
	setp.gt.f64 	%p80, %fd48, 0d3FF0000000000000;
	or.pred  	%p81, %p79, %p80;
	mov.f32 	%f1433, %f1;
	@%p81 bra 	$L__BB0_42;
	mul.f32 	%f961, %f242, %f251;
	fma.rn.f32 	%f962, %f241, %f250, %f961;
	fma.rn.f32 	%f963, %f243, %f252, %f962;
	cvt.f64.f32 	%fd49, %f963;
	div.rn.f64 	%fd13, %fd49, %fd10;
	setp.lt.f64 	%p82, %fd13, 0d0000000000000000;
	mov.f32 	%f1433, %f1;
	@%p82 bra 	$L__BB0_42;
	cvt.rn.f32.f64 	%f1445, %fd11;
	cvt.rn.f32.f64 	%f1444, %fd12;
	cvt.rn.f32.f64 	%f1433, %fd13;
$L__BB0_42:
	setp.leu.f32 	%p83, %f1358, %f1433;
	@%p83 bra 	$L__BB0_44;
	ld.global.v2.f32 	{%f1567, %f1568}, [%rd4+48];
	ld.global.v2.f32 	{%f1569, %f1570}, [%rd4+56];
	ld.global.v2.f32 	{%f1571, %f1572}, [%rd4+64];
	mul.f32 	%f964, %f240, %f242;
	mul.f32 	%f965, %f239, %f243;
	sub.f32 	%f966, %f964, %f965;
	mul.f32 	%f967, %f238, %f243;
	mul.f32 	%f968, %f240, %f241;
	sub.f32 	%f969, %f967, %f968;
	mul.f32 	%f970, %f239, %f241;
	mul.f32 	%f971, %f238, %f242;
	sub.f32 	%f972, %f970, %f971;
	mul.f32 	%f973, %f969, %f969;
	fma.rn.f32 	%f974, %f966, %f966, %f973;
	fma.rn.f32 	%f975, %f972, %f972, %f974;
	sqrt.rn.f32 	%f976, %f975;
	div.rn.f32 	%f1564, %f966, %f976;
	div.rn.f32 	%f1565, %f969, %f976;
	div.rn.f32 	%f1566, %f972, %f976;
	mov.b32 	%r125, 0;
	mov.f32 	%f1358, %f1433;
$L__BB0_44:
	ld.global.f32 	%f278, [%rd12+36];
	ld.global.f32 	%f279, [%rd12+40];
	ld.global.f32 	%f280, [%rd12+44];
	ld.global.f32 	%f977, [%rd12+48];
	ld.global.f32 	%f978, [%rd12+52];
	ld.global.f32 	%f979, [%rd12+56];
	ld.global.f32 	%f980, [%rd12+60];
	ld.global.f32 	%f981, [%rd12+64];
	ld.global.f32 	%f982, [%rd12+68];
	sub.f32 	%f281, %f977, %f278;
	sub.f32 	%f282, %f978, %f279;
	sub.f32 	%f283, %f979, %f280;
	sub.f32 	%f284, %f980, %f278;
	sub.f32 	%f285, %f981, %f279;
	sub.f32 	%f286, %f982, %f280;
	mul.f32 	%f983, %f231, %f285;
	mul.f32 	%f984, %f230, %f286;
	sub.f32 	%f287, %f983, %f984;
	mul.f32 	%f985, %f229, %f286;
	mul.f32 	%f986, %f231, %f284;
	sub.f32 	%f288, %f985, %f986;
	mul.f32 	%f987, %f230, %f284;
	mul.f32 	%f988, %f229, %f285;
	sub.f32 	%f289, %f987, %f988;
	mul.f32 	%f989, %f282, %f288;
	fma.rn.f32 	%f990, %f281, %f287, %f989;
	fma.rn.f32 	%f991, %f283, %f289, %f990;
	cvt.f64.f32 	%fd14, %f991;
	abs.f64 	%fd50, %fd14;
	setp.lt.f64 	%p84, %fd50, 0d3DDB7CDFD9D7BDBB;
	mov.f32 	%f1446, %f1;
	@%p84 bra 	$L__BB0_49;
	sub.f32 	%f290, %f226, %f278;
	sub.f32 	%f291, %f227, %f279;
	sub.f32 	%f292, %f228, %f280;
	mul.f32 	%f992, %f287, %f290;
	fma.rn.f32 	%f993, %f288, %f291, %f992;
	fma.rn.f32 	%f994, %f289, %f292, %f993;
	cvt.f64.f32 	%fd51, %f994;
	div.rn.f64 	%fd15, %fd51, %fd14;
	setp.lt.f64 	%p85, %fd15, 0d0000000000000000;
	setp.gt.f64 	%p86, %fd15, 0d3FF0000000000000;
	or.pred  	%p87, %p85, %p86;
	mov.f32 	%f1446, %f1;
	@%p87 bra 	$L__BB0_49;
	mul.f32 	%f995, %f282, %f292;
	mul.f32 	%f996, %f283, %f291;
	sub.f32 	%f293, %f995, %f996;
	mul.f32 	%f997, %f283, %f290;
	mul.f32 	%f998, %f281, %f292;
	sub.f32 	%f294, %f997, %f998;
	mul.f32 	%f999, %f281, %f291;
	mul.f32 	%f1000, %f282, %f290;
	sub.f32 	%f295, %f999, %f1000;
	mul.f32 	%f1001, %f230, %f294;
	fma.rn.f32 	%f1002, %f229, %f293, %f1001;
	fma.rn.f32 	%f1003, %f231, %f295, %f1002;
	cvt.f64.f32 	%fd52, %f1003;
	div.rn.f64 	%fd16, %fd52, %fd14;
	setp.lt.f64 	%p88, %fd16, 0d0000000000000000;
	add.f64 	%fd53, %fd15, %fd16;
	setp.gt.f64 	%p89, %fd53, 0d3FF0000000000000;
	or.pred  	%p90, %p88, %p89;
	mov.f32 	%f1446, %f1;
	@%p90 bra 	$L__BB0_49;
	mul.f32 	%f1004, %f285, %f294;
	fma.rn.f32 	%f1005, %f284, %f293, %f1004;
	fma.rn.f32 	%f1006, %f286, %f295, %f1005;
	cvt.f64.f32 	%fd54, %f1006;
	div.rn.f64 	%fd17, %fd54, %fd14;
	setp.lt.f64 	%p91, %fd17, 0d0000000000000000;
	mov.f32 	%f1446, %f1;
	@%p91 bra 	$L__BB0_49;
	cvt.rn.f32.f64 	%f1445, %fd15;
	cvt.rn.f32.f64 	%f1444, %fd16;
	cvt.rn.f32.f64 	%f1446, %fd17;
$L__BB0_49:
	setp.leu.f32 	%p92, %f1358, %f1446;
	@%p92 bra 	$L__BB0_51;
	ld.global.v2.f32 	{%f1567, %f1568}, [%rd4+48];
	ld.global.v2.f32 	{%f1569, %f1570}, [%rd4+56];
	ld.global.v2.f32 	{%f1571, %f1572}, [%rd4+64];
	mul.f32 	%f1007, %f283, %f285;
	mul.f32 	%f1008, %f282, %f286;
	sub.f32 	%f1009, %f1007, %f1008;
	mul.f32 	%f1010, %f281, %f286;
	mul.f32 	%f1011, %f283, %f284;
	sub.f32 	%f1012, %f1010, %f1011;
	mul.f32 	%f1013, %f282, %f284;
	mul.f32 	%f1014, %f281, %f285;
	sub.f32 	%f1015, %f1013, %f1014;
	mul.f32 	%f1016, %f1012, %f1012;
	fma.rn.f32 	%f1017, %f1009, %f1009, %f1016;
	fma.rn.f32 	%f1018, %f1015, %f1015, %f1017;
	sqrt.rn.f32 	%f1019, %f1018;
	div.rn.f32 	%f1564, %f1009, %f1019;
	div.rn.f32 	%f1565, %f1012, %f1019;
	div.rn.f32 	%f1566, %f1015, %f1019;
	mov.b32 	%r125, 1;
	mov.f32 	%f1358, %f1446;
$L__BB0_51:
	setp.eq.f32 	%p94, %f1358, %f1;
	mov.pred 	%p161, 0;
	@%p94 bra 	$L__BB0_86;
	ld.global.v2.u32 	{%r27, %r28}, [%rd4+72];
	add.s32 	%r68, %r27, -1;
	cvt.rn.f32.u32 	%f1020, %r68;
	mul.f32 	%f1021, %f1445, %f1020;
	cvt.rzi.u32.f32 	%r29, %f1021;
	add.s32 	%r69, %r28, -1;
	cvt.rn.f32.u32 	%f1022, %r69;
	mul.f32 	%f1023, %f1444, %f1022;
	cvt.rzi.u32.f32 	%r30, %f1023;
	setp.eq.s32 	%p96, %r125, 1;
	@%p96 bra 	$L__BB0_55;
	setp.ne.s32 	%p97, %r125, 0;
	mov.f32 	%f1561, %f1573;
	mov.f32 	%f1562, %f1574;
	mov.f32 	%f1563, %f1575;
	@%p97 bra 	$L__BB0_86;
	ld.global.u64 	%rd67, [%rd4+96];
	cvt.rn.f32.u32 	%f1029, %r29;
	cvt.rn.f32.u32 	%f1030, %r30;
	tex.2d.v4.u32.f32 	{%r80, %r81, %r82, %r83}, [%rd67, {%f1029, %f1030}];
	cvt.u16.u32 	%rs47, %r80;
	and.b16  	%rs48, %rs47, 255;
	cvt.u16.u32 	%rs49, %r81;
	and.b16  	%rs50, %rs49, 255;
	cvt.u16.u32 	%rs51, %r82;
	and.b16  	%rs52, %rs51, 255;
	cvt.rn.f32.u16 	%f1031, %rs48;
	div.rn.f32 	%f1561, %f1031, 0f437F0000;
	cvt.rn.f32.u16 	%f1032, %rs50;
	div.rn.f32 	%f1562, %f1032, 0f437F0000;
	cvt.rn.f32.u16 	%f1033, %rs52;
	div.rn.f32 	%f1563, %f1033, 0f437F0000;
	mov.b32 	%r125, 0;
	mov.f32 	%f1573, %f1561;
	mov.f32 	%f1574, %f1562;
	mov.f32 	%f1575, %f1563;
	bra.uni 	$L__BB0_86;
$L__BB0_55:
	ld.global.u64 	%rd66, [%rd4+96];
	not.b32 	%r71, %r29;
	add.s32 	%r72, %r27, %r71;
	cvt.rn.f32.u32 	%f1024, %r72;
	not.b32 	%r73, %r30;
	add.s32 	%r74, %r28, %r73;
	cvt.rn.f32.u32 	%f1025, %r74;
	tex.2d.v4.u32.f32 	{%r75, %r76, %r77, %r78}, [%rd66, {%f1024, %f1025}];
	cvt.u16.u32 	%rs41, %r75;
	and.b16  	%rs42, %rs41, 255;
	cvt.u16.u32 	%rs43, %r76;
	and.b16  	%rs44, %rs43, 255;
	cvt.u16.u32 	%rs45, %r77;
	and.b16  	%rs46, %rs45, 255;
	cvt.rn.f32.u16 	%f1026, %rs42;
	div.rn.f32 	%f1561, %f1026, 0f437F0000;
	cvt.rn.f32.u16 	%f1027, %rs44;
	div.rn.f32 	%f1562, %f1027, 0f437F0000;
	cvt.rn.f32.u16 	%f1028, %rs46;
	div.rn.f32 	%f1563, %f1028, 0f437F0000;
	mov.b32 	%r125, 1;
	mov.f32 	%f1573, %f1561;
	mov.f32 	%f1574, %f1562;
	mov.f32 	%f1575, %f1563;
	bra.uni 	$L__BB0_86;
$L__BB0_56:
	mov.pred 	%p161, 0;
	mov.f32 	%f1561, %f1567;
	mov.f32 	%f1562, %f1568;
	mov.f32 	%f1563, %f1569;
	@%p160 bra 	$L__BB0_86;
	mul.wide.u32 	%rd35, %r118, 152;
	add.s64 	%rd36, %rd2, %rd35;
	add.s64 	%rd13, %rd36, 120;
	ld.global.u32 	%r31, [%rd36+120];
	setp.eq.s32 	%p48, %r31, 0;
	mov.f32 	%f1561, %f1567;
	mov.f32 	%f1562, %f1568;
	mov.f32 	%f1563, %f1569;
	@%p48 bra 	$L__BB0_86;
	ld.global.v2.f32 	{%f791, %f792}, [%rd13+-120];
	ld.global.f32 	%f793, [%rd13+-112];
	sub.f32 	%f327, %f232, %f791;
	sub.f32 	%f328, %f233, %f792;
	sub.f32 	%f329, %f234, %f793;
	and.b32  	%r32, %r31, 3;
	setp.lt.u32 	%p49, %r31, 4;
	mov.b16 	%rs72, 0;
	mov.b32 	%r124, 0;
	mov.f32 	%f1563, %f1569;
	mov.f32 	%f1562, %f1568;
	mov.f32 	%f1561, %f1567;
	@%p49 bra 	$L__BB0_73;
	and.b32  	%r124, %r31, -4;
	mov.b16 	%rs72, 0;
	mov.b32 	%r123, 0;
	mov.f32 	%f1563, %f1569;
	mov.f32 	%f1562, %f1568;
	mov.f32 	%f1561, %f1567;
$L__BB0_60:
	mul.f32 	%f794, %f1565, %f230;
	fma.rn.f32 	%f795, %f1564, %f229, %f794;
	fma.rn.f32 	%f796, %f1566, %f231, %f795;
	setp.gt.f32 	%p50, %f796, 0f00000000;
	neg.f32 	%f797, %f1564;
	neg.f32 	%f798, %f1565;
	neg.f32 	%f799, %f1566;
	selp.f32 	%f342, %f797, %f1564, %p50;
	selp.f32 	%f343, %f798, %f1565, %p50;
	selp.f32 	%f344, %f799, %f1566, %p50;
	mul.f32 	%f800, %f328, %f343;
	fma.rn.f32 	%f801, %f327, %f342, %f800;
	fma.rn.f32 	%f802, %f344, %f329, %f801;
	setp.geu.f32 	%p51, %f802, 0f00000000;
	@%p51 bra 	$L__BB0_63;
	ld.global.f32 	%f803, [%rd13+4];
	ld.global.u64 	%rd37, [%rd13+-8];
	cvta.to.global.u64 	%rd38, %rd37;
	mul.wide.u32 	%rd39, %r123, 12;
	add.s64 	%rd40, %rd38, %rd39;
	ld.global.f32 	%f804, [%rd40];
	ld.global.f32 	%f805, [%rd40+4];
	ld.global.f32 	%f806, [%rd40+8];
	sub.f32 	%f807, %f232, %f804;
	sub.f32 	%f808, %f233, %f805;
	sub.f32 	%f809, %f234, %f806;
	mul.f32 	%f810, %f808, %f808;
	fma.rn.f32 	%f811, %f807, %f807, %f810;
	fma.rn.f32 	%f812, %f809, %f809, %f811;
	sqrt.rn.f32 	%f813, %f812;
	setp.leu.f32 	%p52, %f803, %f813;
	@%p52 bra 	$L__BB0_63;
	ld.global.v2.f32 	{%f1561, %f1562}, [%rd13+8];
	ld.global.v2.f32 	{%f1563, %f1570}, [%rd13+16];
	ld.global.v2.f32 	{%f1571, %f1572}, [%rd13+24];
	mov.b16 	%rs72, 1;
$L__BB0_63:
	mul.f32 	%f814, %f343, %f230;
	fma.rn.f32 	%f815, %f342, %f229, %f814;
	fma.rn.f32 	%f816, %f344, %f231, %f815;
	setp.gt.f32 	%p53, %f816, 0f00000000;
	neg.f32 	%f817, %f342;
	neg.f32 	%f818, %f343;
	neg.f32 	%f819, %f344;
	selp.f32 	%f360, %f817, %f342, %p53;
	selp.f32 	%f361, %f818, %f343, %p53;
	selp.f32 	%f362, %f819, %f344, %p53;
	mul.f32 	%f820, %f328, %f361;
	fma.rn.f32 	%f821, %f327, %f360, %f820;
	fma.rn.f32 	%f822, %f362, %f329, %f821;
	setp.geu.f32 	%p54, %f822, 0f00000000;
	@%p54 bra 	$L__BB0_66;
	ld.global.f32 	%f823, [%rd13+4];
	ld.global.u64 	%rd41, [%rd13+-8];
	cvta.to.global.u64 	%rd42, %rd41;
	mul.wide.u32 	%rd43, %r123, 12;
	add.s64 	%rd44, %rd42, %rd43;
	ld.global.f32 	%f824, [%rd44+12];
	ld.global.f32 	%f825, [%rd44+16];
	ld.global.f32 	%f826, [%rd44+20];
	sub.f32 	%f827, %f232, %f824;
	sub.f32 	%f828, %f233, %f825;
	sub.f32 	%f829, %f234, %f826;
	mul.f32 	%f830, %f828, %f828;
	fma.rn.f32 	%f831, %f827, %f827, %f830;
	fma.rn.f32 	%f832, %f829, %f829, %f831;
	sqrt.rn.f32 	%f833, %f832;
	setp.leu.f32 	%p55, %f823, %f833;
	@%p55 bra 	$L__BB0_66;
	ld.global.v2.f32 	{%f1561, %f1562}, [%rd13+8];
	ld.global.v2.f32 	{%f1563, %f1570}, [%rd13+16];
	ld.global.v2.f32 	{%f1571, %f1572}, [%rd13+24];
	mov.b16 	%rs72, 1;
$L__BB0_66:
	mul.f32 	%f834, %f361, %f230;
	fma.rn.f32 	%f835, %f360, %f229, %f834;
	fma.rn.f32 	%f836, %f362, %f231, %f835;
	setp.gt.f32 	%p56, %f836, 0f00000000;
	neg.f32 	%f837, %f360;
	neg.f32 	%f838, %f361;
	neg.f32 	%f839, %f362;
	selp.f32 	%f378, %f837, %f360, %p56;
	selp.f32 	%f379, %f838, %f361, %p56;
	selp.f32 	%f380, %f839, %f362, %p56;
	mul.f32 	%f840, %f328, %f379;
	fma.rn.f32 	%f841, %f327, %f378, %f840;
	fma.rn.f32 	%f842, %f380, %f329, %f841;
	setp.geu.f32 	%p57, %f842, 0f00000000;
	@%p57 bra 	$L__BB0_69;
	ld.global.f32 	%f843, [%rd13+4];
	ld.global.u64 	%rd45, [%rd13+-8];
	cvta.to.global.u64 	%rd46, %rd45;
	mul.wide.u32 	%rd47, %r123, 12;
	add.s64 	%rd48, %rd46, %rd47;
	ld.global.f32 	%f844, [%rd48+24];
	ld.global.f32 	%f845, [%rd48+28];
	ld.global.f32 	%f846, [%rd48+32];
	sub.f32 	%f847, %f232, %f844;
	sub.f32 	%f848, %f233, %f845;
	sub.f32 	%f849, %f234, %f846;
	mul.f32 	%f850, %f848, %f848;
	fma.rn.f32 	%f851, %f847, %f847, %f850;
	fma.rn.f32 	%f852, %f849, %f849, %f851;
	sqrt.rn.f32 	%f853, %f852;
	setp.leu.f32 	%p58, %f843, %f853;
	@%p58 bra 	$L__BB0_69;
	ld.global.v2.f32 	{%f1561, %f1562}, [%rd13+8];
	ld.global.v2.f32 	{%f1563, %f1570}, [%rd13+16];
	ld.global.v2.f32 	{%f1571, %f1572}, [%rd13+24];
	mov.b16 	%rs72, 1;
$L__BB0_69:
	mul.f32 	%f854, %f379, %f230;
	fma.rn.f32 	%f855, %f378, %f229, %f854;
	fma.rn.f32 	%f856, %f380, %f231, %f855;
	setp.gt.f32 	%p59, %f856, 0f00000000;
	neg.f32 	%f857, %f378;
	neg.f32 	%f858, %f379;
	neg.f32 	%f859, %f380;
	selp.f32 	%f1564, %f857, %f378, %p59;
	selp.f32 	%f1565, %f858, %f379, %p59;
	selp.f32 	%f1566, %f859, %f380, %p59;
	mul.f32 	%f860, %f328, %f1565;
	fma.rn.f32 	%f861, %f327, %f1564, %f860;
	fma.rn.f32 	%f862, %f1566, %f329, %f861;
	setp.geu.f32 	%p60, %f862, 0f00000000;
	@%p60 bra 	$L__BB0_72;
	ld.global.f32 	%f863, [%rd13+4];
	ld.global.u64 	%rd49, [%rd13+-8];
	cvta.to.global.u64 	%rd50, %rd49;
	mul.wide.u32 	%rd51, %r123, 12;
	add.s64 	%rd52, %rd50, %rd51;
	ld.global.f32 	%f864, [%rd52+36];
	ld.global.f32 	%f865, [%rd52+40];
	ld.global.f32 	%f866, [%rd52+44];
	sub.f32 	%f867, %f232, %f864;
	sub.f32 	%f868, %f233, %f865;
	sub.f32 	%f869, %f234, %f866;
	mul.f32 	%f870, %f868, %f868;
	fma.rn.f32 	%f871, %f867, %f867, %f870;
	fma.rn.f32 	%f872, %f869, %f869, %f871;
	sqrt.rn.f32 	%f873, %f872;
	setp.leu.f32 	%p61, %f863, %f873;
	@%p61 bra 	$L__BB0_72;
	ld.global.v2.f32 	{%f1561, %f1562}, [%rd13+8];
	ld.global.v2.f32 	{%f1563, %f1570}, [%rd13+16];
	ld.global.v2.f32 	{%f1571, %f1572}, [%rd13+24];
	mov.b16 	%rs72, 1;
$L__BB0_72:
	add.s32 	%r123, %r123, 4;
	setp.ne.s32 	%p62, %r123, %r124;
	@%p62 bra 	$L__BB0_60;
$L__BB0_73:
	setp.eq.s32 	%p63, %r32, 0;
	mov.f32 	%f1567, %f1561;
	mov.f32 	%f1568, %f1562;
	mov.f32 	%f1569, %f1563;
	@%p63 bra 	$L__BB0_85;
	mul.f32 	%f874, %f1565, %f230;
	fma.rn.f32 	%f875, %f1564, %f229, %f874;
	fma.rn.f32 	%f876, %f1566, %f231, %f875;
	setp.gt.f32 	%p64, %f876, 0f00000000;
	neg.f32 	%f877, %f1564;
	neg.f32 	%f878, %f1565;
	neg.f32 	%f879, %f1566;
	selp.f32 	%f1564, %f877, %f1564, %p64;
	selp.f32 	%f1565, %f878, %f1565, %p64;
	selp.f32 	%f1566, %f879, %f1566, %p64;
	mul.f32 	%f880, %f328, %f1565;
	fma.rn.f32 	%f881, %f327, %f1564, %f880;
	fma.rn.f32 	%f882, %f1566, %f329, %f881;
	setp.geu.f32 	%p65, %f882, 0f00000000;
	mov.f32 	%f1567, %f1561;
	mov.f32 	%f1568, %f1562;
	mov.f32 	%f1569, %f1563;
	@%p65 bra 	$L__BB0_77;
	ld.global.f32 	%f883, [%rd13+4];
	ld.global.u64 	%rd53, [%rd13+-8];
	cvta.to.global.u64 	%rd54, %rd53;
	mul.wide.u32 	%rd55, %r124, 12;
	add.s64 	%rd56, %rd54, %rd55;
	ld.global.f32 	%f884, [%rd56];
	ld.global.f32 	%f885, [%rd56+4];
	ld.global.f32 	%f886, [%rd56+8];
	sub.f32 	%f887, %f232, %f884;
	sub.f32 	%f888, %f233, %f885;
	sub.f32 	%f889, %f234, %f886;
	mul.f32 	%f890, %f888, %f888;
	fma.rn.f32 	%f891, %f887, %f887, %f890;
	fma.rn.f32 	%f892, %f889, %f889, %f891;
	sqrt.rn.f32 	%f893, %f892;
	setp.leu.f32 	%p66, %f883, %f893;
	@%p66 bra 	$L__BB0_77;
	ld.global.v2.f32 	{%f1561, %f1562}, [%rd13+8];
	ld.global.v2.f32 	{%f1563, %f1570}, [%rd13+16];
	ld.global.v2.f32 	{%f1571, %f1572}, [%rd13+24];
	mov.b16 	%rs72, 1;
	mov.f32 	%f1567, %f1561;
	mov.f32 	%f1568, %f1562;
	mov.f32 	%f1569, %f1563;
$L__BB0_77:
	setp.eq.s32 	%p67, %r32, 1;
	@%p67 bra 	$L__BB0_85;
	mul.f32 	%f894, %f1565, %f230;
	fma.rn.f32 	%f895, %f1564, %f229, %f894;
	fma.rn.f32 	%f896, %f1566, %f231, %f895;
	setp.gt.f32 	%p68, %f896, 0f00000000;
	neg.f32 	%f897, %f1564;
	neg.f32 	%f898, %f1565;
	neg.f32 	%f899, %f1566;
	selp.f32 	%f1564, %f897, %f1564, %p68;
	selp.f32 	%f1565, %f898, %f1565, %p68;
	selp.f32 	%f1566, %f899, %f1566, %p68;
	mul.f32 	%f900, %f328, %f1565;
	fma.rn.f32 	%f901, %f327, %f1564, %f900;
	fma.rn.f32 	%f902, %f1566, %f329, %f901;
	setp.geu.f32 	%p69, %f902, 0f00000000;
	@%p69 bra 	$L__BB0_81;
	ld.global.f32 	%f903, [%rd13+4];
	ld.global.u64 	%rd57, [%rd13+-8];
	cvta.to.global.u64 	%rd58, %rd57;
	mul.wide.u32 	%rd59, %r124, 12;
	add.s64 	%rd60, %rd58, %rd59;
	ld.global.f32 	%f904, [%rd60+12];
	ld.global.f32 	%f905, [%rd60+16];
	ld.global.f32 	%f906, [%rd60+20];
	sub.f32 	%f907, %f232, %f904;
	sub.f32 	%f908, %f233, %f905;
	sub.f32 	%f909, %f234, %f906;
	mul.f32 	%f910, %f908, %f908;
	fma.rn.f32 	%f911, %f907, %f907, %f910;
	fma.rn.f32 	%f912, %f909, %f909, %f911;
	sqrt.rn.f32 	%f913, %f912;
	setp.leu.f32 	%p70, %f903, %f913;
	@%p70 bra 	$L__BB0_81;
	ld.global.v2.f32 	{%f1561, %f1562}, [%rd13+8];
	ld.global.v2.f32 	{%f1563, %f1570}, [%rd13+16];
	ld.global.v2.f32 	{%f1571, %f1572}, [%rd13+24];
	mov.b16 	%rs72, 1;
	mov.f32 	%f1567, %f1561;
	mov.f32 	%f1568, %f1562;
	mov.f32 	%f1569, %f1563;
$L__BB0_81:
	setp.eq.s32 	%p71, %r32, 2;
	@%p71 bra 	$L__BB0_85;
	mul.f32 	%f914, %f1565, %f230;
	fma.rn.f32 	%f915, %f1564, %f229, %f914;
	fma.rn.f32 	%f916, %f1566, %f231, %f915;
	setp.gt.f32 	%p72, %f916, 0f00000000;
	neg.f32 	%f917, %f1564;
	neg.f32 	%f918, %f1565;
	neg.f32 	%f919, %f1566;
	selp.f32 	%f1564, %f917, %f1564, %p72;
	selp.f32 	%f1565, %f918, %f1565, %p72;
	selp.f32 	%f1566, %f919, %f1566, %p72;
	mul.f32 	%f920, %f328, %f1565;
	fma.rn.f32 	%f921, %f327, %f1564, %f920;
	fma.rn.f32 	%f922, %f1566, %f329, %f921;
	setp.geu.f32 	%p73, %f922, 0f00000000;
	@%p73 bra 	$L__BB0_85;
	ld.global.f32 	%f923, [%rd13+4];
	ld.global.u64 	%rd61, [%rd13+-8];
	cvta.to.global.u64 	%rd62, %rd61;
	mul.wide.u32 	%rd63, %r124, 12;
	add.s64 	%rd64, %rd62, %rd63;
	ld.global.f32 	%f924, [%rd64+24];
	ld.global.f32 	%f925, [%rd64+28];
	ld.global.f32 	%f926, [%rd64+32];
	sub.f32 	%f927, %f232, %f924;
	sub.f32 	%f928, %f233, %f925;
	sub.f32 	%f929, %f234, %f926;
	mul.f32 	%f930, %f928, %f928;
	fma.rn.f32 	%f931, %f927, %f927, %f930;
	fma.rn.f32 	%f932, %f929, %f929, %f931;
	sqrt.rn.f32 	%f933, %f932;
	setp.leu.f32 	%p74, %f923, %f933;
	@%p74 bra 	$L__BB0_85;
	ld.global.v2.f32 	{%f1561, %f1562}, [%rd13+8];
	ld.global.v2.f32 	{%f1563, %f1570}, [%rd13+16];
	ld.global.v2.f32 	{%f1571, %f1572}, [%rd13+24];
	mov.b16 	%rs72, 1;
	mov.f32 	%f1567, %f1561;
	mov.f32 	%f1568, %f1562;
	mov.f32 	%f1569, %f1563;
$L__BB0_85:
	and.b16  	%rs40, %rs72, 255;
	setp.ne.s16 	%p161, %rs40, 0;
$L__BB0_86:
	mul.f32 	%f1034, %f1565, %f230;
	fma.rn.f32 	%f1035, %f1564, %f229, %f1034;
	fma.rn.f32 	%f1036, %f1566, %f231, %f1035;
	setp.gt.f32 	%p100, %f1036, 0f00000000;
	neg.f32 	%f1037, %f1564;
	neg.f32 	%f1038, %f1565;
	neg.f32 	%f1039, %f1566;
	selp.f32 	%f1564, %f1037, %f1564, %p100;
	selp.f32 	%f1565, %f1038, %f1565, %p100;
	selp.f32 	%f1566, %f1039, %f1566, %p100;
	setp.neu.f32 	%p101, %f1358, %f1;
	@%p101 bra 	$L__BB0_88;
	ld.const.f32 	%f1298, [BACKGOUND_COLOR];
	st.global.f32 	[%rd5+36], %f1298;
	ld.const.f32 	%f1299, [BACKGOUND_COLOR+4];
	st.global.f32 	[%rd5+40], %f1299;
	ld.const.f32 	%f1300, [BACKGOUND_COLOR+8];
	st.global.f32 	[%rd5+44], %f1300;
	bra.uni 	$L__BB0_141;
$L__BB0_88:
	setp.eq.s32 	%p102, %r56, 0;
	fma.rn.f32 	%f516, %f1358, %f229, %f226;
	fma.rn.f32 	%f517, %f1358, %f230, %f227;
	fma.rn.f32 	%f518, %f1358, %f231, %f228;
	@%p102 bra 	$L__BB0_135;
	setp.eq.s32 	%p103, %r55, 0;
	or.pred  	%p5, %p161, %p103;
	neg.f32 	%f519, %f230;
	mov.b32 	%r126, 0;
$L__BB0_90:
	ld.param.u64 	%rd89, [_Z17trace_rays_kernelP3RayPbjjP6ObjectjP10PointLightjP14Textured_floor_param_6];
	cvta.to.global.u64 	%rd68, %rd89;
	mul.wide.u32 	%rd69, %r126, 28;
	add.s64 	%rd14, %rd68, %rd69;
	ld.global.f32 	%f1041, [%rd14];
	ld.global.f32 	%f1042, [%rd14+4];
	ld.global.f32 	%f1043, [%rd14+8];
	sub.f32 	%f1044, %f1041, %f516;
	sub.f32 	%f1045, %f1042, %f517;
	sub.f32 	%f1046, %f1043, %f518;
	mul.f32 	%f1047, %f1045, %f1045;
	fma.rn.f32 	%f1048, %f1044, %f1044, %f1047;
	fma.rn.f32 	%f1049, %f1046, %f1046, %f1048;
	sqrt.rn.f32 	%f1050, %f1049;
	div.rn.f32 	%f520, %f1044, %f1050;
	div.rn.f32 	%f521, %f1045, %f1050;
	div.rn.f32 	%f522, %f1046, %f1050;
	mul.f32 	%f1051, %f229, 0f38D1B717;
	mul.f32 	%f1052, %f230, 0f38D1B717;
	mul.f32 	%f1053, %f231, 0f38D1B717;
	sub.f32 	%f523, %f516, %f1051;
	sub.f32 	%f524, %f517, %f1052;
	sub.f32 	%f525, %f518, %f1053;
	mov.pred 	%p162, -1;
	mov.f32 	%f1597, 0f3F800000;
	mov.f32 	%f1598, %f1597;
	mov.f32 	%f1599, %f1597;
	@%p5 bra 	$L__BB0_127;
	mov.f32 	%f1599, 0f3F800000;
	mov.b16 	%rs83, 0;
	mov.b32 	%r127, 0;
	mov.f32 	%f1598, %f1599;
	mov.f32 	%f1597, %f1599;
$L__BB0_92:
	mul.wide.u32 	%rd70, %r127, 152;
	add.s64 	%rd71, %rd2, %rd70;
	add.s64 	%rd15, %rd71, 28;
	ld.global.u32 	%r40, [%rd71+24];
	setp.eq.s32 	%p105, %r40, 0;
	mov.u16 	%rs81, %rs83;
	@%p105 bra 	$L__BB0_103;
	ld.global.u64 	%rd72, [%rd15+-12];
	cvta.to.global.u64 	%rd16, %rd72;
	mov.b32 	%r128, 0;
$L__BB0_94:
	mul.wide.u32 	%rd73, %r128, 36;
	add.s64 	%rd74, %rd16, %rd73;
	ld.global.f32 	%f532, [%rd74];
	ld.global.f32 	%f533, [%rd74+4];
	ld.global.f32 	%f534, [%rd74+8];
	ld.global.f32 	%f1055, [%rd74+12];
	ld.global.f32 	%f1056, [%rd74+16];
	ld.global.f32 	%f1057, [%rd74+20];
	ld.global.f32 	%f1058, [%rd74+24];
	ld.global.f32 	%f1059, [%rd74+28];
	ld.global.f32 	%f1060, [%rd74+32];
	sub.f32 	%f535, %f1055, %f532;
	sub.f32 	%f536, %f1056, %f533;
	sub.f32 	%f537, %f1057, %f534;
	sub.f32 	%f538, %f1058, %f532;
	sub.f32 	%f539, %f1059, %f533;
	sub.f32 	%f540, %f1060, %f534;
	mul.f32 	%f1061, %f522, %f539;
	mul.f32 	%f1062, %f521, %f540;
	sub.f32 	%f541, %f1061, %f1062;
	mul.f32 	%f1063, %f520, %f540;
	mul.f32 	%f1064, %f522, %f538;
	sub.f32 	%f542, %f1063, %f1064;
	mul.f32 	%f1065, %f521, %f538;
	mul.f32 	%f1066, %f520, %f539;
	sub.f32 	%f543, %f1065, %f1066;
	mul.f32 	%f1067, %f536, %f542;
	fma.rn.f32 	%f1068, %f535, %f541, %f1067;
	fma.rn.f32 	%f1069, %f537, %f543, %f1068;
	cvt.f64.f32 	%fd18, %f1069;
	abs.f64 	%fd55, %fd18;
	setp.lt.f64 	%p106, %fd55, 0d3DDB7CDFD9D7BDBB;
	mov.f32 	%f1583, %f1;
	@%p106 bra 	$L__BB0_99;
	sub.f32 	%f544, %f523, %f532;
	sub.f32 	%f545, %f524, %f533;
	sub.f32 	%f546, %f525, %f534;
	mul.f32 	%f1070, %f545, %f542;
	fma.rn.f32 	%f1071, %f544, %f541, %f1070;
	fma.rn.f32 	%f1072, %f546, %f543, %f1071;
	cvt.f64.f32 	%fd56, %f1072;
	div.rn.f64 	%fd19, %fd56, %fd18;
	setp.lt.f64 	%p107, %fd19, 0d0000000000000000;
	setp.gt.f64 	%p108, %fd19, 0d3FF0000000000000;
	or.pred  	%p109, %p107, %p108;
	mov.f32 	%f1583, %f1;
	@%p109 bra 	$L__BB0_99;
	mul.f32 	%f1073, %f546, %f536;
	mul.f32 	%f1074, %f545, %f537;
	sub.f32 	%f547, %f1073, %f1074;
	mul.f32 	%f1075, %f544, %f537;
	mul.f32 	%f1076, %f546, %f535;
	sub.f32 	%f548, %f1075, %f1076;
	mul.f32 	%f1077, %f545, %f535;
	mul.f32 	%f1078, %f544, %f536;
	sub.f32 	%f549, %f1077, %f1078;
	mul.f32 	%f1079, %f521, %f548;
	fma.rn.f32 	%f1080, %f520, %f547, %f1079;
	fma.rn.f32 	%f1081, %f522, %f549, %f1080;
	cvt.f64.f32 	%fd57, %f1081;
	div.rn.f64 	%fd58, %fd57, %fd18;
	setp.lt.f64 	%p110, %fd58, 0d0000000000000000;
	add.f64 	%fd59, %fd58, %fd19;
	setp.gt.f64 	%p111, %fd59, 0d3FF0000000000000;
	or.pred  	%p112, %p110, %p111;
	mov.f32 	%f1583, %f1;
	@%p112 bra 	$L__BB0_99;
	mul.f32 	%f1082, %f548, %f539;
	fma.rn.f32 	%f1083, %f538, %f547, %f1082;
	fma.rn.f32 	%f1084, %f549, %f540, %f1083;
	cvt.f64.f32 	%fd60, %f1084;
	div.rn.f64 	%fd20, %fd60, %fd18;
	setp.lt.f64 	%p113, %fd20, 0d0000000000000000;
	mov.f32 	%f1583, %f1;
	@%p113 bra 	$L__BB0_99;
	cvt.rn.f32.f64 	%f1583, %fd20;
$L__BB0_99:
	setp.eq.f32 	%p114, %f1583, %f1;
	@%p114 bra 	$L__BB0_102;
	ld.global.f32 	%f552, [%rd15+20];
	setp.leu.f32 	%p115, %f552, 0f00000000;
	mov.b16 	%rs81, 1;
	@%p115 bra 	$L__BB0_103;
	ld.global.f32 	%f1085, [%rd15+8];
	ld.global.f32 	%f1086, [%rd15+4];
	ld.global.f32 	%f1087, [%rd15];
	mov.f32 	%f1088, 0f3F800000;
	sub.f32 	%f1089, %f1088, %f1087;
	sub.f32 	%f1090, %f1088, %f1086;
	sub.f32 	%f1091, %f1088, %f1085;
	sub.f32 	%f1092, %f1088, %f552;
	mul.f32 	%f1093, %f1092, %f1089;
	mul.f32 	%f1094, %f1092, %f1090;
	mul.f32 	%f1095, %f1092, %f1091;
	sub.f32 	%f1597, %f1597, %f1093;
	sub.f32 	%f1598, %f1598, %f1094;
	sub.f32 	%f1599, %f1599, %f1095;
$L__BB0_102:
	add.s32 	%r128, %r128, 1;
	setp.lt.u32 	%p116, %r128, %r40;
	mov.u16 	%rs81, %rs83;
	@%p116 bra 	$L__BB0_94;
$L__BB0_103:
	ld.global.u32 	%r43, [%rd15+36];
	setp.eq.s32 	%p117, %r43, 0;
	mov.u16 	%rs82, %rs81;
	@%p117 bra 	$L__BB0_114;
	ld.global.u64 	%rd75, [%rd15+28];
	cvta.to.global.u64 	%rd17, %rd75;
	mov.b32 	%r129, 0;
$L__BB0_105:
	mul.wide.u32 	%rd76, %r129, 36;
	add.s64 	%rd77, %rd17, %rd76;
	ld.global.f32 	%f565, [%rd77];
	ld.global.f32 	%f566, [%rd77+4];
	ld.global.f32 	%f567, [%rd77+8];
	ld.global.f32 	%f1096, [%rd77+12];
	ld.global.f32 	%f1097, [%rd77+16];
	ld.global.f32 	%f1098, [%rd77+20];
	ld.global.f32 	%f1099, [%rd77+24];
	ld.global.f32 	%f1100, [%rd77+28];
	ld.global.f32 	%f1101, [%rd77+32];
	sub.f32 	%f568, %f1096, %f565;
	sub.f32 	%f569, %f1097, %f566;
	sub.f32 	%f570, %f1098, %f567;
	sub.f32 	%f571, %f1099, %f565;
	sub.f32 	%f572, %f1100, %f566;
	sub.f32 	%f573, %f1101, %f567;
	mul.f32 	%f1102, %f522, %f572;
	mul.f32 	%f1103, %f521, %f573;
	sub.f32 	%f574, %f1102, %f1103;
	mul.f32 	%f1104, %f520, %f573;
	mul.f32 	%f1105, %f522, %f571;
	sub.f32 	%f575, %f1104, %f1105;
	mul.f32 	%f1106, %f521, %f571;
	mul.f32 	%f1107, %f520, %f572;
	sub.f32 	%f576, %f1106, %f1107;
	mul.f32 	%f1108, %f569, %f575;
	fma.rn.f32 	%f1109, %f568, %f574, %f1108;
	fma.rn.f32 	%f1110, %f570, %f576, %f1109;
	cvt.f64.f32 	%fd21, %f1110;
	abs.f64 	%fd61, %fd21;
	setp.lt.f64 	%p118, %fd61, 0d3DDB7CDFD9D7BDBB;
	mov.f32 	%f1593, %f1;
	@%p118 bra 	$L__BB0_110;
	sub.f32 	%f577, %f523, %f565;
	sub.f32 	%f578, %f524, %f566;
	sub.f32 	%f579, %f525, %f567;
	mul.f32 	%f1111, %f578, %f575;
	fma.rn.f32 	%f1112, %f577, %f574, %f1111;
	fma.rn.f32 	%f1113, %f579, %f576, %f1112;
	cvt.f64.f32 	%fd62, %f1113;
	div.rn.f64 	%fd22, %fd62, %fd21;
	setp.lt.f64 	%p119, %fd22, 0d0000000000000000;
	setp.gt.f64 	%p120, %fd22, 0d3FF0000000000000;
	or.pred  	%p121, %p119, %p120;
	mov.f32 	%f1593, %f1;
	@%p121 bra 	$L__BB0_110;
	mul.f32 	%f1114, %f579, %f569;
	mul.f32 	%f1115, %f578, %f570;
	sub.f32 	%f580, %f1114, %f1115;
	mul.f32 	%f1116, %f577, %f570;
	mul.f32 	%f1117, %f579, %f568;
	sub.f32 	%f581, %f1116, %f1117;
	mul.f32 	%f1118, %f578, %f568;
	mul.f32 	%f1119, %f577, %f569;
	sub.f32 	%f582, %f1118, %f1119;
	mul.f32 	%f1120, %f521, %f581;
	fma.rn.f32 	%f1121, %f520, %f580, %f1120;
	fma.rn.f32 	%f1122, %f522, %f582, %f1121;
	cvt.f64.f32 	%fd63, %f1122;
	div.rn.f64 	%fd64, %fd63, %fd21;
	setp.lt.f64 	%p122, %fd64, 0d0000000000000000;
	add.f64 	%fd65, %fd64, %fd22;
	setp.gt.f64 	%p123, %fd65, 0d3FF0000000000000;
	or.pred  	%p124, %p122, %p123;
	mov.f32 	%f1593, %f1;
	@%p124 bra 	$L__BB0_110;
	mul.f32 	%f1123, %f581, %f572;
	fma.rn.f32 	%f1124, %f571, %f580, %f1123;
	fma.rn.f32 	%f1125, %f582, %f573, %f1124;
	cvt.f64.f32 	%fd66, %f1125;
	div.rn.f64 	%fd23, %fd66, %fd21;
	setp.lt.f64 	%p125, %fd23, 0d0000000000000000;
	mov.f32 	%f1593, %f1;
	@%p125 bra 	$L__BB0_110;
	cvt.rn.f32.f64 	%f1593, %fd23;
$L__BB0_110:
	setp.eq.f32 	%p126, %f1593, %f1;
	@%p126 bra 	$L__BB0_113;
	ld.global.f32 	%f585, [%rd15+60];
	setp.leu.f32 	%p127, %f585, 0f00000000;
	mov.b16 	%rs82, 1;
	@%p127 bra 	$L__BB0_114;
	ld.global.f32 	%f1126, [%rd15+48];
	ld.global.f32 	%f1127, [%rd15+44];
	ld.global.f32 	%f1128, [%rd15+40];
	mov.f32 	%f1129, 0f3F800000;
	sub.f32 	%f1130, %f1129, %f1128;
	sub.f32 	%f1131, %f1129, %f1127;
	sub.f32 	%f1132, %f1129, %f1126;
	sub.f32 	%f1133, %f1129, %f585;
	mul.f32 	%f1134, %f1133, %f1130;
	mul.f32 	%f1135, %f1133, %f1131;
	mul.f32 	%f1136, %f1133, %f1132;
	sub.f32 	%f1597, %f1597, %f1134;
	sub.f32 	%f1598, %f1598, %f1135;
	sub.f32 	%f1599, %f1599, %f1136;
$L__BB0_113:
	add.s32 	%r129, %r129, 1;
	setp.lt.u32 	%p128, %r129, %r43;
	mov.u16 	%rs82, %rs81;
	@%p128 bra 	$L__BB0_105;
$L__BB0_114:
	ld.global.u32 	%r46, [%rd15+76];
	setp.eq.s32 	%p129, %r46, 0;
	mov.u16 	%rs83, %rs82;
	@%p129 bra 	$L__BB0_125;
	ld.global.u64 	%rd78, [%rd15+68];
	cvta.to.global.u64 	%rd18, %rd78;
	mov.b32 	%r130, 0;
$L__BB0_116:
	mul.wide.u32 	%rd79, %r130, 36;
	add.s64 	%rd80, %rd18, %rd79;
	ld.global.f32 	%f598, [%rd80];
	ld.global.f32 	%f599, [%rd80+4];
	ld.global.f32 	%f600, [%rd80+8];
	ld.global.f32 	%f1137, [%rd80+12];
	ld.global.f32 	%f1138, [%rd80+16];
	ld.global.f32 	%f1139, [%rd80+20];
	ld.global.f32 	%f1140, [%rd80+24];
	ld.global.f32 	%f1141, [%rd80+28];
	ld.global.f32 	%f1142, [%rd80+32];
	sub.f32 	%f601, %f1137, %f598;
	sub.f32 	%f602, %f1138, %f599;
	sub.f32 	%f603, %f1139, %f600;
	sub.f32 	%f604, %f1140, %f598;
	sub.f32 	%f605, %f1141, %f599;
	sub.f32 	%f606, %f1142, %f600;
	mul.f32 	%f1143, %f522, %f605;
	mul.f32 	%f1144, %f521, %f606;
	sub.f32 	%f607, %f1143, %f1144;
	mul.f32 	%f1145, %f520, %f606;
	mul.f32 	%f1146, %f522, %f604;
	sub.f32 	%f608, %f1145, %f1146;
	mul.f32 	%f1147, %f521, %f604;
	mul.f32 	%f1148, %f520, %f605;
	sub.f32 	%f609, %f1147, %f1148;
	mul.f32 	%f1149, %f602, %f608;
	fma.rn.f32 	%f1150, %f601, %f607, %f1149;
	fma.rn.f32 	%f1151, %f603, %f609, %f1150;
	cvt.f64.f32 	%fd24, %f1151;
	abs.f64 	%fd67, %fd24;
	setp.lt.f64 	%p130, %fd67, 0d3DDB7CDFD9D7BDBB;
	mov.f32 	%f1603, %f1;
	@%p130 bra 	$L__BB0_121;
	sub.f32 	%f610, %f523, %f598;
	sub.f32 	%f611, %f524, %f599;
	sub.f32 	%f612, %f525, %f600;
	mul.f32 	%f1152, %f611, %f608;
	fma.rn.f32 	%f1153, %f610, %f607, %f1152;
	fma.rn.f32 	%f1154, %f612, %f609, %f1153;
	cvt.f64.f32 	%fd68, %f1154;
	div.rn.f64 	%fd25, %fd68, %fd24;
	setp.lt.f64 	%p131, %fd25, 0d0000000000000000;
	setp.gt.f64 	%p132, %fd25, 0d3FF0000000000000;
	or.pred  	%p133, %p131, %p132;
	mov.f32 	%f1603, %f1;
	@%p133 bra 	$L__BB0_121;
	mul.f32 	%f1155, %f612, %f602;
	mul.f32 	%f1156, %f611, %f603;
	sub.f32 	%f613, %f1155, %f1156;
	mul.f32 	%f1157, %f610, %f603;
	mul.f32 	%f1158, %f612, %f601;
	sub.f32 	%f614, %f1157, %f1158;
	mul.f32 	%f1159, %f611, %f601;
	mul.f32 	%f1160, %f610, %f602;
	sub.f32 	%f615, %f1159, %f1160;
	mul.f32 	%f1161, %f521, %f614;
	fma.rn.f32 	%f1162, %f520, %f613, %f1161;
	fma.rn.f32 	%f1163, %f522, %f615, %f1162;
	cvt.f64.f32 	%fd69, %f1163;
	div.rn.f64 	%fd70, %fd69, %fd24;
	setp.lt.f64 	%p134, %fd70, 0d0000000000000000;
	add.f64 	%fd71, %fd70, %fd25;
	setp.gt.f64 	%p135, %fd71, 0d3FF0000000000000;
	or.pred  	%p136, %p134, %p135;
	mov.f32 	%f1603, %f1;
	@%p136 bra 	$L__BB0_121;
	mul.f32 	%f1164, %f614, %f605;
	fma.rn.f32 	%f1165, %f604, %f613, %f1164;
	fma.rn.f32 	%f1166, %f615, %f606, %f1165;
	cvt.f64.f32 	%fd72, %f1166;
	div.rn.f64 	%fd26, %fd72, %fd24;
	setp.lt.f64 	%p137, %fd26, 0d0000000000000000;
	mov.f32 	%f1603, %f1;
	@%p137 bra 	$L__BB0_121;
	cvt.rn.f32.f64 	%f1603, %fd26;
$L__BB0_121:
	setp.eq.f32 	%p138, %f1603, %f1;
	@%p138 bra 	$L__BB0_124;
	ld.global.f32 	%f618, [%rd15+60];
	setp.leu.f32 	%p139, %f618, 0f00000000;
	mov.b16 	%rs83, 1;
	@%p139 bra 	$L__BB0_125;
	ld.global.f32 	%f1167, [%rd15+48];
	ld.global.f32 	%f1168, [%rd15+44];
	ld.global.f32 	%f1169, [%rd15+40];
	mov.f32 	%f1170, 0f3F800000;
	sub.f32 	%f1171, %f1170, %f1169;
	sub.f32 	%f1172, %f1170, %f1168;
	sub.f32 	%f1173, %f1170, %f1167;
	sub.f32 	%f1174, %f1170, %f618;
	mul.f32 	%f1175, %f1174, %f1171;
	mul.f32 	%f1176, %f1174, %f1172;
	mul.f32 	%f1177, %f1174, %f1173;
	sub.f32 	%f1597, %f1597, %f1175;
	sub.f32 	%f1598, %f1598, %f1176;
	sub.f32 	%f1599, %f1599, %f1177;
$L__BB0_124:
	add.s32 	%r130, %r130, 1;
	setp.lt.u32 	%p140, %r130, %r46;
	mov.u16 	%rs83, %rs82;
	@%p140 bra 	$L__BB0_116;
$L__BB0_125:
	add.s32 	%r127, %r127, 1;
	setp.ne.s32 	%p141, %r127, %r55;
	@%p141 bra 	$L__BB0_92;
	and.b16  	%rs57, %rs83, 255;
	setp.eq.s16 	%p162, %rs57, 0;
$L__BB0_127:
	mov.f32 	%f1614, 0f00000000;
	not.pred 	%p142, %p162;
	mov.f32 	%f1615, %f1614;
	mov.f32 	%f1616, %f1614;
	@%p142 bra 	$L__BB0_134;
	mul.f32 	%f1180, %f1565, %f521;
	fma.rn.f32 	%f1181, %f1564, %f520, %f1180;
	fma.rn.f32 	%f1182, %f1566, %f522, %f1181;
	setp.lt.f32 	%p143, %f1182, 0f00000000;
	selp.f32 	%f1183, 0f00000000, %f1182, %p143;
	mul.f32 	%f631, %f1561, %f1183;
	mul.f32 	%f632, %f1562, %f1183;
	mul.f32 	%f633, %f1563, %f1183;
	st.global.f32 	[%rd5+36], %f631;
	st.global.f32 	[%rd5+40], %f632;
	st.global.f32 	[%rd5+44], %f633;
	add.f32 	%f1184, %f1182, %f1182;
	mul.f32 	%f1185, %f1564, %f1184;
	mul.f32 	%f1186, %f1565, %f1184;
	mul.f32 	%f1187, %f1566, %f1184;
	sub.f32 	%f1188, %f1185, %f520;
	sub.f32 	%f1189, %f1186, %f521;
	sub.f32 	%f1190, %f1187, %f522;
	mul.f32 	%f1191, %f1189, %f1189;
	fma.rn.f32 	%f1192, %f1188, %f1188, %f1191;
	fma.rn.f32 	%f1193, %f1190, %f1190, %f1192;
	sqrt.rn.f32 	%f1194, %f1193;
	div.rn.f32 	%f1195, %f1188, %f1194;
	div.rn.f32 	%f1196, %f1189, %f1194;
	div.rn.f32 	%f1197, %f1190, %f1194;
	mul.f32 	%f1198, %f1196, %f519;
	mul.f32 	%f1199, %f229, %f1195;
	sub.f32 	%f1200, %f1198, %f1199;
	mul.f32 	%f1201, %f231, %f1197;
	sub.f32 	%f1202, %f1200, %f1201;
	setp.lt.f32 	%p144, %f1202, 0f00000000;
	selp.f32 	%f634, 0f00000000, %f1202, %p144;
	abs.f32 	%f635, %f634;
	setp.eq.f32 	%p145, %f634, 0f3F800000;
	mov.f32 	%f1613, 0f3F800000;
	@%p145 bra 	$L__BB0_133;
	setp.num.f32 	%p146, %f635, %f635;
	@%p146 bra 	$L__BB0_131;
	mov.f32 	%f1258, 0f41000000;
	add.rn.f32 	%f1613, %f634, %f1258;
	bra.uni 	$L__BB0_133;
$L__BB0_131:
	setp.lt.f32 	%p147, %f635, 0f00800000;
	mul.f32 	%f1203, %f635, 0f4B800000;
	selp.f32 	%f1204, %f1203, %f635, %p147;
	mov.b32 	%r89, %f1204;
	add.s32 	%r90, %r89, -1060439283;
	and.b32  	%r91, %r90, -8388608;
	sub.s32 	%r92, %r89, %r91;
	mov.b32 	%f1205, %r92;
	cvt.rn.f32.s32 	%f1206, %r91;
	selp.f32 	%f1207, 0fC1C00000, 0f00000000, %p147;
	fma.rn.f32 	%f1208, %f1206, 0f34000000, %f1207;
	add.f32 	%f1209, %f1205, 0fBF800000;
	add.f32 	%f1210, %f1205, 0f3F800000;
	rcp.approx.ftz.f32 	%f1211, %f1210;
	add.f32 	%f1212, %f1209, %f1209;
	mul.f32 	%f1213, %f1212, %f1211;
	mul.f32 	%f1214, %f1213, %f1213;
	neg.f32 	%f1215, %f1213;
	sub.f32 	%f1216, %f1209, %f1213;
	add.f32 	%f1217, %f1216, %f1216;
	fma.rn.f32 	%f1218, %f1215, %f1209, %f1217;
	mul.rn.f32 	%f1219, %f1211, %f1218;
	fma.rn.f32 	%f1220, %f1214, 0f3A2C32E4, 0f3B52E7DB;
	fma.rn.f32 	%f1221, %f1220, %f1214, 0f3C93BB73;
	fma.rn.f32 	%f1222, %f1221, %f1214, 0f3DF6384F;
	mul.rn.f32 	%f1223, %f1222, %f1214;
	fma.rn.f32 	%f1224, %f1213, 0f3FB8AA3B, %f1208;
	mul.f32 	%f1225, %f1223, 0f40400000;
	sub.f32 	%f1226, %f1208, %f1224;
	fma.rn.f32 	%f1227, %f1213, 0f3FB8AA3B, %f1226;
	fma.rn.f32 	%f1228, %f1219, 0f3FB8AA3B, %f1227;
	fma.rn.f32 	%f1229, %f1213, 0f32A55E34, %f1228;
	fma.rn.f32 	%f1230, %f1225, %f1219, %f1229;
	fma.rn.f32 	%f1231, %f1223, %f1213, %f1230;
	add.rn.f32 	%f1232, %f1224, %f1231;
	mov.f32 	%f1233, 0f41000000;
	mul.rn.f32 	%f1234, %f1232, %f1233;
	cvt.rni.f32.f32 	%f1235, %f1234;
	sub.f32 	%f1236, %f1234, %f1235;
	neg.f32 	%f1237, %f1234;
	fma.rn.f32 	%f1238, %f1232, 0f41000000, %f1237;
	neg.f32 	%f1239, %f1224;
	add.rn.f32 	%f1240, %f1232, %f1239;
	neg.f32 	%f1241, %f1240;
	add.rn.f32 	%f1242, %f1231, %f1241;
	fma.rn.f32 	%f1243, %f1242, 0f41000000, %f1238;
	add.f32 	%f1244, %f1236, %f1243;
	setp.gt.f32 	%p148, %f1235, 0f00000000;
	selp.b32 	%r93, 0, -2097152000, %p148;
	setp.neu.f32 	%p149, %f634, 0f00000000;
	setp.neu.f32 	%p150, %f635, 0f7F800000;
	setp.lt.f32 	%p151, %f1234, 0f00000000;
	selp.f32 	%f1245, 0f00000000, 0f7F800000, %p151;
	abs.f32 	%f1246, %f1234;
	setp.gt.f32 	%p152, %f1246, 0f43180000;
	cvt.rzi.s32.f32 	%r94, %f1235;
	shl.b32 	%r95, %r94, 23;
	sub.s32 	%r96, %r95, %r93;
	mov.b32 	%f1247, %r96;
	add.s32 	%r97, %r93, 2130706432;
	mov.b32 	%f1248, %r97;
	fma.rn.f32 	%f1249, %f1244, 0f391FCB8E, 0f3AAF85ED;
	fma.rn.f32 	%f1250, %f1249, %f1244, 0f3C1D9856;
	fma.rn.f32 	%f1251, %f1250, %f1244, 0f3D6357BB;
	fma.rn.f32 	%f1252, %f1251, %f1244, 0f3E75FDEC;
	fma.rn.f32 	%f1253, %f1252, %f1244, 0f3F317218;
	fma.rn.f32 	%f1254, %f1253, %f1244, 0f3F800000;
	mul.f32 	%f1255, %f1254, %f1248;
	mul.f32 	%f1256, %f1255, %f1247;
	selp.f32 	%f1613, %f1245, %f1256, %p152;
	and.pred  	%p153, %p149, %p150;
	@%p153 bra 	$L__BB0_133;
	add.f32 	%f1257, %f634, %f634;
	mov.b32 	%r98, %f1257;
	and.b32  	%r99, %r98, 2147483647;
	mov.b32 	%f1613, %r99;
$L__BB0_133:
	ld.global.f32 	%f1259, [%rd14+12];
	ld.global.f32 	%f1260, [%rd14+16];
	ld.global.f32 	%f1261, [%rd14+20];
	fma.rn.f32 	%f1262, %f1613, %f1259, %f631;
	fma.rn.f32 	%f1263, %f1613, %f1260, %f632;
	fma.rn.f32 	%f1264, %f1613, %f1261, %f633;
	mul.f32 	%f1616, %f1597, %f1262;
	mul.f32 	%f1615, %f1598, %f1263;
	mul.f32 	%f1614, %f1599, %f1264;
$L__BB0_134:
	fma.rn.f32 	%f1265, %f1561, 0f3DCCCCCD, %f1616;
	fma.rn.f32 	%f1266, %f1562, 0f3DCCCCCD, %f1615;
	fma.rn.f32 	%f1267, %f1563, 0f3DCCCCCD, %f1614;
	ld.const.f32 	%f1268, [BACKGOUND_LIGHT_COLOR];
	add.f32 	%f1269, %f1265, %f1268;
	ld.const.f32 	%f1270, [BACKGOUND_LIGHT_COLOR+4];
	add.f32 	%f1271, %f1266, %f1270;
	add.f32 	%f1272, %f1267, %f2;
	st.global.f32 	[%rd5+36], %f1269;
	st.global.f32 	[%rd5+40], %f1271;
	st.global.f32 	[%rd5+44], %f1272;
	add.s32 	%r126, %r126, 1;
	setp.ne.s32 	%p154, %r126, %r56;
	@%p154 bra 	$L__BB0_90;
$L__BB0_135:
	ld.global.u32 	%r51, [%rd5+28];
	setp.eq.s32 	%p155, %r51, 0;
	@%p155 bra 	$L__BB0_141;
	ld.global.f32 	%f1617, [%rd5+32];
	setp.leu.f32 	%p156, %f1617, 0f38D1B717;
	@%p156 bra 	$L__BB0_141;
	ld.global.f32 	%f1273, [%rd5+36];
	ld.global.f32 	%f1274, [%rd5+40];
	ld.global.f32 	%f1275, [%rd5+44];
	mul.f32 	%f1276, %f1570, %f1273;
	mul.f32 	%f1277, %f1570, %f1274;
	mul.f32 	%f1278, %f1570, %f1275;
	st.global.f32 	[%rd5+36], %f1276;
	st.global.f32 	[%rd5+40], %f1277;
	st.global.f32 	[%rd5+44], %f1278;
	mul.f32 	%f647, %f1571, %f1617;
	setp.leu.f32 	%p157, %f647, 0f38D1B717;
	@%p157 bra 	$L__BB0_139;
	mul.f32 	%f1279, %f1565, %f230;
	fma.rn.f32 	%f1280, %f1564, %f229, %f1279;
	fma.rn.f32 	%f1281, %f1566, %f231, %f1280;
	mul.f32 	%f1282, %f1281, 0fC0000000;
	fma.rn.f32 	%f1283, %f1564, %f1282, %f229;
	fma.rn.f32 	%f1284, %f1565, %f1282, %f230;
	fma.rn.f32 	%f1285, %f1566, %f1282, %f231;
	mul.f32 	%f1286, %f229, 0f38D1B717;
	mul.f32 	%f1287, %f230, 0f38D1B717;
	mul.f32 	%f1288, %f231, 0f38D1B717;
	sub.f32 	%f1289, %f516, %f1286;
	sub.f32 	%f1290, %f517, %f1287;
	sub.f32 	%f1291, %f518, %f1288;
	add.s32 	%r100, %r51, -1;
	add.s32 	%r101, %r7, %r54;
	cvt.u64.u32 	%rd81, %r101;
	mul.wide.u32 	%rd82, %r101, 48;
	add.s64 	%rd83, %rd3, %rd82;
	st.global.f32 	[%rd83], %f1289;
	st.global.f32 	[%rd83+4], %f1290;
	st.global.f32 	[%rd83+8], %f1291;
	st.global.f32 	[%rd83+12], %f1283;
	st.global.f32 	[%rd83+16], %f1284;
	st.global.f32 	[%rd83+20], %f1285;
	st.global.u32 	[%rd83+28], %r100;
	st.global.f32 	[%rd83+32], %f647;
	mov.b32 	%r102, -1082130432;
	st.global.u32 	[%rd83+36], %r102;
	st.global.u32 	[%rd83+40], %r102;
	st.global.u32 	[%rd83+44], %r102;
	st.global.u32 	[%rd83+24], %r7;
	add.s64 	%rd84, %rd1, %rd81;
	mov.b16 	%rs58, 0;
	st.global.u8 	[%rd84], %rs58;
	ld.global.f32 	%f1617, [%rd5+32];
$L__BB0_139:
	mul.f32 	%f650, %f1572, %f1617;
	setp.leu.f32 	%p158, %f650, 0f38D1B717;
	@%p158 bra 	$L__BB0_141;
	ld.global.f32 	%f1292, [%rd5+12];
	ld.global.f32 	%f1293, [%rd5+16];
	ld.global.f32 	%f1294, [%rd5+20];
	fma.rn.f32 	%f1295, %f1292, 0f38D1B717, %f516;
	fma.rn.f32 	%f1296, %f1293, 0f38D1B717, %f517;
	fma.rn.f32 	%f1297, %f1294, 0f38D1B717, %f518;
	ld.global.u32 	%r103, [%rd5+28];
	add.s32 	%r104, %r103, -1;
	shl.b32 	%r105, %r54, 1;
	add.s32 	%r106, %r7, %r105;
	cvt.u64.u32 	%rd85, %r106;
	mul.wide.u32 	%rd86, %r106, 48;
	add.s64 	%rd87, %rd3, %rd86;
	st.global.f32 	[%rd87], %f1295;
	st.global.f32 	[%rd87+4], %f1296;
	st.global.f32 	[%rd87+8], %f1297;
	st.global.f32 	[%rd87+12], %f1292;
	st.global.f32 	[%rd87+16], %f1293;
	st.global.f32 	[%rd87+20], %f1294;
	st.global.u32 	[%rd87+28], %r104;
	st.global.f32 	[%rd87+32], %f650;
	mov.b32 	%r107, -1082130432;
	st.global.u32 	[%rd87+36], %r107;
	st.global.u32 	[%rd87+40], %r107;
	st.global.u32 	[%rd87+44], %r107;
	st.global.u32 	[%rd87+24], %r7;
	add.s64 	%rd88, %rd1, %rd85;
	mov.b16 	%rs59, 0;
	st.global.u8 	[%rd88], %rs59;
$L__BB0_141:
	add.s32 	%r109, %r109, %r3;
	setp.lt.u32 	%p159, %r109, %r54;
	@%p159 bra 	$L__BB0_2;
$L__BB0_142:
	ret;

}
	// .globl	_Z22map_rays_bitmap_kernelPbjj
.visible .entry _Z22map_rays_bitmap_kernelPbjj(
	.param .u64 .ptr .align 1 _Z22map_rays_bitmap_kernelPbjj_param_0,
	.param .u32 _Z22map_rays_bitmap_kernelPbjj_param_1,
	.param .u32 _Z22map_rays_bitmap_kernelPbjj_param_2
)
{
	.reg .pred 	%p<4>;
	.reg .b16 	%rs<2>;
	.reg .b32 	%r<12>;
	.reg .b64 	%rd<5>;

	ld.param.u64 	%rd2, [_Z22map_rays_bitmap_kernelPbjj_param_0];
	ld.param.u32 	%r6, [_Z22map_rays_bitmap_kernelPbjj_param_1];
	ld.param.u32 	%r7, [_Z22map_rays_bitmap_kernelPbjj_param_2];
	mov.u32 	%r8, %ctaid.x;
	mov.u32 	%r1, %ntid.x;
	mov.u32 	%r9, %tid.x;
	mad.lo.s32 	%r11, %r8, %r1, %r9;
	setp.ge.u32 	%p1, %r11, %r7;
	@%p1 bra 	$L__BB1_3;
	mov.u32 	%r10, %nctaid.x;
	mul.lo.s32 	%r3, %r10, %r1;
	cvta.to.global.u64 	%rd1, %rd2;
$L__BB1_2:
	setp.ge.u32 	%p2, %r11, %r6;
	selp.u16 	%rs1, 1, 0, %p2;
	cvt.s64.s32 	%rd3, %r11;
	add.s64 	%rd4, %rd1, %rd3;
	st.global.u8 	[%rd4], %rs1;
	add.s32 	%r11, %r11, %r3;
	setp.lt.u32 	%p3, %r11, %r7;
	@%p3 bra 	$L__BB1_2;
$L__BB1_3:
	ret;

}
	// .globl	_Z18scan_blocks_kernelPjS_j
.visible .entry _Z18scan_blocks_kernelPjS_j(
	.param .u64 .ptr .align 1 _Z18scan_blocks_kernelPjS_j_param_0,
	.param .u64 .ptr .align 1 _Z18scan_blocks_kernelPjS_j_param_1,
	.param .u32 _Z18scan_blocks_kernelPjS_j_param_2
)
{
	.reg .pred 	%p<18>;
	.reg .b32 	%r<104>;
	.reg .b64 	%rd<9>;

	ld.param.u64 	%rd4, [_Z18scan_blocks_kernelPjS_j_param_0];
	ld.param.u64 	%rd5, [_Z18scan_blocks_kernelPjS_j_param_1];
	ld.param.u32 	%r22, [_Z18scan_blocks_kernelPjS_j_param_2];
	mov.u32 	%r103, %ctaid.x;
	setp.ge.u32 	%p1, %r103, %r22;
	@%p1 bra 	$L__BB2_33;
	mov.u32 	%r2, %ntid.x;
	mov.u32 	%r3, %tid.x;
	shr.u32 	%r23, %r3, 5;
	add.s32 	%r24, %r23, %r3;
	shl.b32 	%r25, %r24, 2;
	mov.u32 	%r26, temp;
	add.s32 	%r4, %r26, %r25;
	add.s32 	%r27, %r3, 1;
	mov.u32 	%r5, %nctaid.x;
	and.b32  	%r6, %r3, 1;
	add.s32 	%r28, %r3, -1;
	shr.u32 	%r29, %r28, 5;
	add.s32 	%r30, %r29, %r3;
	shl.b32 	%r31, %r30, 2;
	add.s32 	%r7, %r26, %r31;
	and.b32  	%r8, %r27, 3;
	add.s32 	%r32, %r3, -2;
	shr.u32 	%r33, %r32, 5;
	add.s32 	%r34, %r33, %r3;
	shl.b32 	%r35, %r34, 2;
	add.s32 	%r9, %r26, %r35;
	and.b32  	%r10, %r27, 7;
	add.s32 	%r36, %r3, -4;
	shr.u32 	%r37, %r36, 5;
	add.s32 	%r38, %r37, %r3;
	shl.b32 	%r39, %r38, 2;
	add.s32 	%r11, %r26, %r39;
	and.b32  	%r12, %r27, 15;
	add.s32 	%r40, %r3, -8;
	shr.u32 	%r41, %r40, 5;
	add.s32 	%r42, %r41, %r3;
	shl.b32 	%r43, %r42, 2;
	add.s32 	%r13, %r26, %r43;
	and.b32  	%r14, %r27, 31;
	add.s32 	%r44, %r3, -16;
	shr.u32 	%r45, %r44, 5;
	add.s32 	%r46, %r45, %r3;
	shl.b32 	%r47, %r46, 2;
	add.s32 	%r15, %r26, %r47;
	and.b32  	%r16, %r27, 63;
	add.s32 	%r48, %r3, -32;
	shr.u32 	%r49, %r48, 5;
	add.s32 	%r50, %r49, %r3;
	shl.b32 	%r51, %r50, 2;
	add.s32 	%r17, %r26, %r51;
	and.b32  	%r18, %r27, 127;
	add.s32 	%r52, %r3, -64;
	shr.u32 	%r53, %r52, 5;
	add.s32 	%r54, %r53, %r3;
	shl.b32 	%r55, %r54, 2;
	add.s32 	%r19, %r26, %r55;
	cvta.to.global.u64 	%rd1, %rd4;
	cvta.to.global.u64 	%rd2, %rd5;
$L__BB2_2:
	setp.eq.s32 	%p2, %r6, 0;
	mad.lo.s32 	%r56, %r103, %r2, %r3;
	mul.wide.u32 	%rd6, %r56, 4;
	add.s64 	%rd3, %rd1, %rd6;
	ld.global.u32 	%r57, [%rd3];
	st.shared.u32 	[%r4], %r57;
	bar.sync 	0;
	@%p2 bra 	$L__BB2_4;
	ld.shared.u32 	%r58, [%r7+-4];
	ld.shared.u32 	%r59, [%r4];
	add.s32 	%r60, %r59, %r58;
	st.shared.u32 	[%r4], %r60;
$L__BB2_4:
	setp.ne.s32 	%p3, %r8, 0;
	bar.sync 	0;
	@%p3 bra 	$L__BB2_6;
	ld.shared.u32 	%r61, [%r9+-8];
	ld.shared.u32 	%r62, [%r4];
	add.s32 	%r63, %r62, %r61;
	st.shared.u32 	[%r4], %r63;
$L__BB2_6:
	setp.ne.s32 	%p4, %r10, 0;
	bar.sync 	0;
	@%p4 bra 	$L__BB2_8;
	ld.shared.u32 	%r64, [%r11+-16];
	ld.shared.u32 	%r65, [%r4];
	add.s32 	%r66, %r65, %r64;
	st.shared.u32 	[%r4], %r66;
$L__BB2_8:
	setp.ne.s32 	%p5, %r12, 0;
	bar.sync 	0;
	@%p5 bra 	$L__BB2_10;
	ld.shared.u32 	%r67, [%r13+-32];
	ld.shared.u32 	%r68, [%r4];
	add.s32 	%r69, %r68, %r67;
	st.shared.u32 	[%r4], %r69;
$L__BB2_10:
	setp.ne.s32 	%p6, %r14, 0;
	bar.sync 	0;
	@%p6 bra 	$L__BB2_12;
	ld.shared.u32 	%r70, [%r15+-64];
	ld.shared.u32 	%r71, [%r4];
	add.s32 	%r72, %r71, %r70;
	st.shared.u32 	[%r4], %r72;
$L__BB2_12:
	setp.ne.s32 	%p7, %r16, 0;
	bar.sync 	0;
	@%p7 bra 	$L__BB2_14;
	ld.shared.u32 	%r73, [%r17+-128];
	ld.shared.u32 	%r74, [%r4];
	add.s32 	%r75, %r74, %r73;
	st.shared.u32 	[%r4], %r75;
$L__BB2_14:
	setp.ne.s32 	%p8, %r18, 0;
	bar.sync 	0;
	@%p8 bra 	$L__BB2_16;
	ld.shared.u32 	%r76, [%r19+-256];
	ld.shared.u32 	%r77, [%r4];
	add.s32 	%r78, %r77, %r76;
	st.shared.u32 	[%r4], %r78;
$L__BB2_16:
	setp.ne.s32 	%p9, %r3, 0;
	bar.sync 	0;
	@%p9 bra 	$L__BB2_18;
	ld.shared.u32 	%r79, [temp+520];
	mul.wide.s32 	%rd7, %r103, 4;
	add.s64 	%rd8, %rd2, %rd7;
	st.global.u32 	[%rd8], %r79;
	mov.b32 	%r80, 0;
	st.shared.u32 	[temp+520], %r80;
$L__BB2_18:
	bar.sync 	0;
	@%p8 bra 	$L__BB2_20;
	ld.shared.u32 	%r81, [%r4];
	ld.shared.u32 	%r82, [%r19+-256];
	add.s32 	%r83, %r82, %r81;
	st.shared.u32 	[%r4], %r83;
	st.shared.u32 	[%r19+-256], %r81;
$L__BB2_20:
	bar.sync 	0;
	@%p7 bra 	$L__BB2_22;
	ld.shared.u32 	%r84, [%r4];
	ld.shared.u32 	%r85, [%r17+-128];
	add.s32 	%r86, %r85, %r84;
	st.shared.u32 	[%r4], %r86;
	st.shared.u32 	[%r17+-128], %r84;
$L__BB2_22:
	bar.sync 	0;
	@%p6 bra 	$L__BB2_24;
	ld.shared.u32 	%r87, [%r4];
	ld.shared.u32 	%r88, [%r15+-64];
	add.s32 	%r89, %r88, %r87;
	st.shared.u32 	[%r4], %r89;
	st.shared.u32 	[%r15+-64], %r87;
$L__BB2_24:
	bar.sync 	0;
	@%p5 bra 	$L__BB2_26;
	ld.shared.u32 	%r90, [%r4];
	ld.shared.u32 	%r91, [%r13+-32];
	add.s32 	%r92, %r91, %r90;
	st.shared.u32 	[%r4], %r92;
	st.shared.u32 	[%r13+-32], %r90;
$L__BB2_26:
	bar.sync 	0;
	@%p4 bra 	$L__BB2_28;
	ld.shared.u32 	%r93, [%r4];
	ld.shared.u32 	%r94, [%r11+-16];
	add.s32 	%r95, %r94, %r93;
	st.shared.u32 	[%r4], %r95;
	st.shared.u32 	[%r11+-16], %r93;
$L__BB2_28:
	bar.sync 	0;
	@%p3 bra 	$L__BB2_30;
	ld.shared.u32 	%r96, [%r4];
	ld.shared.u32 	%r97, [%r9+-8];
	add.s32 	%r98, %r97, %r96;
	st.shared.u32 	[%r4], %r98;
	st.shared.u32 	[%r9+-8], %r96;
$L__BB2_30:
	setp.eq.s32 	%p16, %r6, 0;
	bar.sync 	0;
	@%p16 bra 	$L__BB2_32;
	ld.shared.u32 	%r99, [%r4];
	ld.shared.u32 	%r100, [%r7+-4];
	add.s32 	%r101, %r100, %r99;
	st.shared.u32 	[%r4], %r101;
	st.shared.u32 	[%r7+-4], %r99;
$L__BB2_32:
	bar.sync 	0;
	ld.shared.u32 	%r102, [%r4];
	st.global.u32 	[%rd3], %r102;
	add.s32 	%r103, %r103, %r5;
	setp.lt.u32 	%p17, %r103, %r22;
	@%p17 bra 	$L__BB2_2;
$L__BB2_33:
	ret;

}
	// .globl	_Z10add_kernelPjS_j
.visible .entry _Z10add_kernelPjS_j(
	.param .u64 .ptr .align 1 _Z10add_kernelPjS_j_param_0,
	.param .u64 .ptr .align 1 _Z10add_kernelPjS_j_param_1,
	.param .u32 _Z10add_kernelPjS_j_param_2
)
{
	.reg .pred 	%p<4>;
	.reg .b32 	%r<14>;
	.reg .b64 	%rd<9>;

	ld.param.u64 	%rd3, [_Z10add_kernelPjS_j_param_0];
	ld.param.u64 	%rd4, [_Z10add_kernelPjS_j_param_1];
	ld.param.u32 	%r7, [_Z10add_kernelPjS_j_param_2];
	mov.u32 	%r8, %ctaid.x;
	add.s32 	%r13, %r8, 1;
	setp.ge.u32 	%p1, %r13, %r7;
	@%p1 bra 	$L__BB3_5;
	mov.u32 	%r2, %ntid.x;
	mov.u32 	%r3, %tid.x;
	mov.u32 	%r4, %nctaid.x;
	cvta.to.global.u64 	%rd1, %rd4;
	cvta.to.global.u64 	%rd2, %rd3;
$L__BB3_2:
	setp.eq.s32 	%p2, %r13, 0;
	@%p2 bra 	$L__BB3_4;
	mul.wide.u32 	%rd5, %r13, 4;
	add.s64 	%rd6, %rd1, %rd5;
	ld.global.u32 	%r9, [%rd6];
	mad.lo.s32 	%r10, %r13, %r2, %r3;
	mul.wide.u32 	%rd7, %r10, 4;
	add.s64 	%rd8, %rd2, %rd7;
	ld.global.u32 	%r11, [%rd8];
	add.s32 	%r12, %r11, %r9;
	st.global.u32 	[%rd8], %r12;
$L__BB3_4:
	add.s32 	%r13, %r13, %r4;
	setp.lt.u32 	%p3, %r13, %r7;
	@%p3 bra 	$L__BB3_2;
$L__BB3_5:
	ret;

}
	// .globl	_Z12s_gen_kernelPbjPj
.visible .entry _Z12s_gen_kernelPbjPj(
	.param .u64 .ptr .align 1 _Z12s_gen_kernelPbjPj_param_0,
	.param .u32 _Z12s_gen_kernelPbjPj_param_1,
	.param .u64 .ptr .align 1 _Z12s_gen_kernelPbjPj_param_2
)
{
	.reg .pred 	%p<3>;
	.reg .b32 	%r<12>;
	.reg .b64 	%rd<9>;

	ld.param.u64 	%rd3, [_Z12s_gen_kernelPbjPj_param_0];
	ld.param.u32 	%r6, [_Z12s_gen_kernelPbjPj_param_1];
	ld.param.u64 	%rd4, [_Z12s_gen_kernelPbjPj_param_2];
	mov.u32 	%r7, %ctaid.x;
	mov.u32 	%r1, %ntid.x;
	mov.u32 	%r8, %tid.x;
	mad.lo.s32 	%r11, %r7, %r1, %r8;
	setp.ge.u32 	%p1, %r11, %r6;
	@%p1 bra 	$L__BB4_3;
	mov.u32 	%r9, %nctaid.x;
	mul.lo.s32 	%r3, %r9, %r1;
	cvta.to.global.u64 	%rd1, %rd3;
	cvta.to.global.u64 	%rd2, %rd4;
$L__BB4_2:
	cvt.u64.u32 	%rd5, %r11;
	add.s64 	%rd6, %rd1, %rd5;
	ld.global.s8 	%r10, [%rd6];
	mul.wide.u32 	%rd7, %r11, 4;
	add.s64 	%rd8, %rd2, %rd7;
	st.global.u32 	[%rd8], %r10;
	add.s32 	%r11, %r11, %r3;
	setp.lt.u32 	%p2, %r11, %r6;
	@%p2 bra 	$L__BB4_2;
$L__BB4_3:
	ret;

}
	// .globl	_Z24binary_digit_sort_kernelP3RayPbPjjS0_
.visible .entry _Z24binary_digit_sort_kernelP3RayPbPjjS0_(
	.param .u64 .ptr .align 1 _Z24binary_digit_sort_kernelP3RayPbPjjS0__param_0,
	.param .u64 .ptr .align 1 _Z24binary_digit_sort_kernelP3RayPbPjjS0__param_1,
	.param .u64 .ptr .align 1 _Z24binary_digit_sort_kernelP3RayPbPjjS0__param_2,
	.param .u32 _Z24binary_digit_sort_kernelP3RayPbPjjS0__param_3,
	.param .u64 .ptr .align 1 _Z24binary_digit_sort_kernelP3RayPbPjjS0__param_4
)
{
	.reg .pred 	%p<4>;
	.reg .b16 	%rs<2>;
	.reg .b32 	%r<21>;
	.reg .b32 	%f<21>;
	.reg .b64 	%rd<25>;

	ld.param.u64 	%rd7, [_Z24binary_digit_sort_kernelP3RayPbPjjS0__param_0];
	ld.param.u64 	%rd6, [_Z24binary_digit_sort_kernelP3RayPbPjjS0__param_1];
	ld.param.u64 	%rd8, [_Z24binary_digit_sort_kernelP3RayPbPjjS0__param_2];
	ld.param.u32 	%r6, [_Z24binary_digit_sort_kernelP3RayPbPjjS0__param_3];
	ld.param.u64 	%rd9, [_Z24binary_digit_sort_kernelP3RayPbPjjS0__param_4];
	cvta.to.global.u64 	%rd1, %rd9;
	cvta.to.global.u64 	%rd2, %rd7;
	cvta.to.global.u64 	%rd3, %rd8;
	mov.u32 	%r7, %ctaid.x;
	mov.u32 	%r1, %ntid.x;
	mov.u32 	%r8, %tid.x;
	mad.lo.s32 	%r20, %r7, %r1, %r8;
	setp.ge.u32 	%p1, %r20, %r6;
	@%p1 bra 	$L__BB5_6;
	mul.wide.u32 	%rd10, %r6, 4;
	add.s64 	%rd4, %rd3, %rd10;
	mov.u32 	%r9, %nctaid.x;
	mul.lo.s32 	%r3, %r9, %r1;
	cvta.to.global.u64 	%rd5, %rd6;
$L__BB5_2:
	cvt.u64.u32 	%rd11, %r20;
	add.s64 	%rd12, %rd5, %rd11;
	ld.global.u8 	%rs1, [%rd12];
	setp.eq.s16 	%p2, %rs1, 0;
	@%p2 bra 	$L__BB5_4;
	mul.wide.u32 	%rd13, %r20, 4;
	add.s64 	%rd14, %rd3, %rd13;
	ld.global.u32 	%r10, [%rd14];
	ld.global.u32 	%r11, [%rd4];
	add.s32 	%r12, %r10, %r6;
	sub.s32 	%r13, %r12, %r11;
	mul.wide.u32 	%rd15, %r13, 48;
	add.s64 	%rd16, %rd1, %rd15;
	mul.wide.u32 	%rd17, %r20, 48;
	add.s64 	%rd18, %rd2, %rd17;
	ld.global.f32 	%f1, [%rd18];
	ld.global.f32 	%f2, [%rd18+4];
	ld.global.f32 	%f3, [%rd18+8];
	ld.global.f32 	%f4, [%rd18+12];
	ld.global.f32 	%f5, [%rd18+16];
	ld.global.f32 	%f6, [%rd18+20];
	ld.global.u32 	%r14, [%rd18+24];
	ld.global.u32 	%r15, [%rd18+28];
	ld.global.f32 	%f7, [%rd18+32];
	ld.global.f32 	%f8, [%rd18+36];
	ld.global.f32 	%f9, [%rd18+40];
	ld.global.f32 	%f10, [%rd18+44];
	st.global.f32 	[%rd16], %f1;
	st.global.f32 	[%rd16+4], %f2;
	st.global.f32 	[%rd16+8], %f3;
	st.global.f32 	[%rd16+12], %f4;
	st.global.f32 	[%rd16+16], %f5;
	st.global.f32 	[%rd16+20], %f6;
	st.global.u32 	[%rd16+24], %r14;
	st.global.u32 	[%rd16+28], %r15;
	st.global.f32 	[%rd16+32], %f7;
	st.global.f32 	[%rd16+36], %f8;
	st.global.f32 	[%rd16+40], %f9;
	st.global.f32 	[%rd16+44], %f10;
	bra.uni 	$L__BB5_5;
$L__BB5_4:
	mul.wide.u32 	%rd19, %r20, 4;
	add.s64 	%rd20, %rd3, %rd19;
	ld.global.u32 	%r16, [%rd20];
	sub.s32 	%r17, %r20, %r16;
	mul.wide.u32 	%rd21, %r17, 48;
	add.s64 	%rd22, %rd1, %rd21;
	mul.wide.u32 	%rd23, %r20, 48;
	add.s64 	%rd24, %rd2, %rd23;
	ld.global.f32 	%f11, [%rd24];
	ld.global.f32 	%f12, [%rd24+4];
	ld.global.f32 	%f13, [%rd24+8];
	ld.global.f32 	%f14, [%rd24+12];
	ld.global.f32 	%f15, [%rd24+16];
	ld.global.f32 	%f16, [%rd24+20];
	ld.global.u32 	%r18, [%rd24+24];
	ld.global.u32 	%r19, [%rd24+28];
	ld.global.f32 	%f17, [%rd24+32];
	ld.global.f32 	%f18, [%rd24+36];
	ld.global.f32 	%f19, [%rd24+40];
	ld.global.f32 	%f20, [%rd24+44];
	st.global.f32 	[%rd22], %f11;
	st.global.f32 	[%rd22+4], %f12;
	st.global.f32 	[%rd22+8], %f13;
	st.global.f32 	[%rd22+12], %f14;
	st.global.f32 	[%rd22+16], %f15;
	st.global.f32 	[%rd22+20], %f16;
	st.global.u32 	[%rd22+24], %r18;
	st.global.u32 	[%rd22+28], %r19;
	st.global.f32 	[%rd22+32], %f17;
	st.global.f32 	[%rd22+36], %f18;
	st.global.f32 	[%rd22+40], %f19;
	st.global.f32 	[%rd22+44], %f20;
$L__BB5_5:
	add.s32 	%r20, %r20, %r3;
	setp.lt.u32 	%p3, %r20, %r6;
	@%p3 bra 	$L__BB5_2;
$L__BB5_6:
	ret;

}
	// .globl	_Z27back_collection_step_kernelP3Rayjjj
.visible .entry _Z27back_collection_step_kernelP3Rayjjj(
	.param .u64 .ptr .align 1 _Z27back_collection_step_kernelP3Rayjjj_param_0,
	.param .u32 _Z27back_collection_step_kernelP3Rayjjj_param_1,
	.param .u32 _Z27back_collection_step_kernelP3Rayjjj_param_2,
	.param .u32 _Z27back_collection_step_kernelP3Rayjjj_param_3
)
{
	.reg .pred 	%p<3>;
	.reg .b32 	%r<17>;
	.reg .b32 	%f<13>;
	.reg .b64 	%rd<11>;

	ld.param.u64 	%rd2, [_Z27back_collection_step_kernelP3Rayjjj_param_0];
	ld.param.u32 	%r7, [_Z27back_collection_step_kernelP3Rayjjj_param_2];
	ld.param.u32 	%r8, [_Z27back_collection_step_kernelP3Rayjjj_param_3];
	mov.u32 	%r9, %ctaid.x;
	mov.u32 	%r1, %ntid.x;
	mov.u32 	%r10, %tid.x;
	mad.lo.s32 	%r16, %r9, %r1, %r10;
	sub.s32 	%r3, %r8, %r7;
	setp.ge.u32 	%p1, %r16, %r3;
	@%p1 bra 	$L__BB6_3;
	cvta.to.global.u64 	%rd1, %rd2;
	mov.u32 	%r11, %nctaid.x;
	mul.lo.s32 	%r4, %r11, %r1;
$L__BB6_2:
	add.s32 	%r12, %r16, %r7;
	mul.wide.u32 	%rd3, %r12, 48;
	add.s64 	%rd4, %rd1, %rd3;
	ld.global.u32 	%r13, [%rd4+24];
	mul.wide.u32 	%rd5, %r13, 48;
	add.s64 	%rd6, %rd1, %rd5;
	ld.global.f32 	%f1, [%rd4+36];
	ld.global.f32 	%f2, [%rd4+32];
	mul.f32 	%f3, %f1, %f2;
	atom.global.add.f32 	%f4, [%rd6+36], %f3;
	ld.global.u32 	%r14, [%rd4+24];
	mul.wide.u32 	%rd7, %r14, 48;
	add.s64 	%rd8, %rd1, %rd7;
	ld.global.f32 	%f5, [%rd4+40];
	ld.global.f32 	%f6, [%rd4+32];
	mul.f32 	%f7, %f5, %f6;
	atom.global.add.f32 	%f8, [%rd8+40], %f7;
	ld.global.u32 	%r15, [%rd4+24];
	mul.wide.u32 	%rd9, %r15, 48;
	add.s64 	%rd10, %rd1, %rd9;
	ld.global.f32 	%f9, [%rd4+44];
	ld.global.f32 	%f10, [%rd4+32];
	mul.f32 	%f11, %f9, %f10;
	atom.global.add.f32 	%f12, [%rd10+44], %f11;
	add.s32 	%r16, %r16, %r4;
	setp.lt.u32 	%p2, %r16, %r3;
	@%p2 bra 	$L__BB6_2;
$L__BB6_3:
	ret;

}


// ===== COMPILED SASS (sm_100) =====

	.target	sm_100

	.elftype	@"ET_EXEC"


//--------------------- .note.nv.tkinfo           --------------------------
	.section	.note.nv.tkinfo,"",@"SHT_NOTE"
	.sectionflags	@"SHF_NOTE_NV_TKINFO"
	.tkinfo
        /*0018*/ 	.word	0x00000002
        /*0030*/ 	.string	""
        /*0030*/ 	.string	"ptxas"
        /*0030*/ 	.string	"Cuda compilation tools, release 13.0, V13.0.88"
        /*0030*/ 	.string	"Build cuda_13.0.r13.0/compiler.36424714_0"
        /*0030*/ 	.string	"-arch sm_100 -m 64 "



//--------------------- .note.nv.cuinfo           --------------------------
	.section	.note.nv.cuinfo,"",@"SHT_NOTE"
	.sectionflags	@"SHF_NOTE_NV_CUINFO"
        /*0018*/ 	.short	0x0002
        /*001a*/ 	.short	0x0064
        /*001c*/ 	.short	0x0082
	.zero		2


//--------------------- .nv.info                  --------------------------
	.section	.nv.info,"",@"SHT_CUDA_INFO"
	.align	4


	//----- nvinfo : EIATTR_REGCOUNT
	.align		4
        /*0000*/ 	.byte	0x04, 0x2f
        /*0002*/ 	.short	(.L_4 - .L_3)
	.align		4
.L_3:
        /*0004*/ 	.word	index@(_Z17trace_rays_kernelP3RayPbjjP6ObjectjP10PointLightjP14Textured_floor)
        /*0008*/ 	.word	0x0000005a


	//----- nvinfo : EIATTR_FRAME_SIZE
	.align		4
.L_4:
        /*000c*/ 	.byte	0x04, 0x11
        /*000e*/ 	.short	(.L_6 - .L_5)
	.align		4
.L_5:
        /*0010*/ 	.word	index@($__internal_2_$__cuda_sm3x_div_rn_noftz_f32_slowpath)
        /*0014*/ 	.word	0x00000000


	//----- nvinfo : EIATTR_FRAME_SIZE
	.align		4
.L_6:
        /*0018*/ 	.byte	0x04, 0x11
        /*001a*/ 	.short	(.L_8 - .L_7)
	.align		4
.L_7:
        /*001c*/ 	.word	index@($__internal_1_$__cuda_sm20_sqrt_rn_f32_slowpath)
        /*0020*/ 	.word	0x00000000


	//----- nvinfo : EIATTR_FRAME_SIZE
	.align		4
.L_8:
        /*0024*/ 	.byte	0x04, 0x11
        /*0026*/ 	.short	(.L_10 - .L_9)
	.align		4
.L_9:
        /*0028*/ 	.word	index@($__internal_0_$__cuda_sm20_div_rn_f64_full)
        /*002c*/ 	.word	0x00000000


	//----- nvinfo : EIATTR_FRAME_SIZE
	.align		4
.L_10:
        /*0030*/ 	.byte	0x04, 0x11
        /*0032*/ 	.short	(.L_12 - .L_11)
	.align		4
.L_11:
        /*0034*/ 	.word	index@(_Z17trace_rays_kernelP3RayPbjjP6ObjectjP10PointLightjP14Textured_floor)
        /*0038*/ 	.word	0x00000000


	//----- nvinfo : EIATTR_REGCOUNT
	.align		4
.L_12:
        /*003c*/ 	.byte	0x04, 0x2f
        /*003e*/ 	.short	(.L_14 - .L_13)
	.align		4
.L_13:
        /*0040*/ 	.word	index@(_Z22map_rays_bitmap_kernelPbjj)
        /*0044*/ 	.word	0x0000000a


	//----- nvinfo : EIATTR_FRAME_SIZE
	.align		4
.L_14:
        /*0048*/ 	.byte	0x04, 0x11
        /*004a*/ 	.short	(.L_16 - .L_15)
	.align		4
.L_15:
        /*004c*/ 	.word	index@(_Z22map_rays_bitmap_kernelPbjj)
        /*0050*/ 	.word	0x00000000


	//----- nvinfo : EIATTR_REGCOUNT
	.align		4
.L_16:
        /*0054*/ 	.byte	0x04, 0x2f
        /*0056*/ 	.short	(.L_18 - .L_17)
	.align		4
.L_17:
        /*0058*/ 	.word	index@(_Z18scan_blocks_kernelPjS_j)
        /*005c*/ 	.word	0x0000001c


	//----- nvinfo : EIATTR_FRAME_SIZE
	.align		4
.L_18:
        /*0060*/ 	.byte	0x04, 0x11
        /*0062*/ 	.short	(.L_20 - .L_19)
	.align		4
.L_19:
        /*0064*/ 	.word	index@(_Z18scan_blocks_kernelPjS_j)
        /*0068*/ 	.word	0x00000000


	//----- nvinfo : EIATTR_REGCOUNT
	.align		4
.L_20:
        /*006c*/ 	.byte	0x04, 0x2f
        /*006e*/ 	.short	(.L_22 - .L_21)
	.align		4
.L_21:
        /*0070*/ 	.word	index@(_Z10add_kernelPjS_j)
        /*0074*/ 	.word	0x00000010


	//----- nvinfo : EIATTR_FRAME_SIZE
	.align		4
.L_22:
        /*0078*/ 	.byte	0x04, 0x11
        /*007a*/ 	.short	(.L_24 - .L_23)
	.align		4
.L_23:
        /*007c*/ 	.word	index@(_Z10add_kernelPjS_j)
        /*0080*/ 	.word	0x00000000


	//----- nvinfo : EIATTR_REGCOUNT
	.align		4
.L_24:
        /*0084*/ 	.byte	0x04, 0x2f
        /*0086*/ 	.short	(.L_26 - .L_25)
	.align		4
.L_25:
        /*0088*/ 	.word	index@(_Z12s_gen_kernelPbjPj)
        /*008c*/ 	.word	0x0000000c


	//----- nvinfo : EIATTR_FRAME_SIZE
	.align		4
.L_26:
        /*0090*/ 	.byte	0x04, 0x11
        /*0092*/ 	.short	(.L_28 - .L_27)
	.align		4
.L_27:
        /*0094*/ 	.word	index@(_Z12s_gen_kernelPbjPj)
        /*0098*/ 	.word	0x00000000


	//----- nvinfo : EIATTR_REGCOUNT
	.align		4
.L_28:
        /*009c*/ 	.byte	0x04, 0x2f
        /*009e*/ 	.short	(.L_30 - .L_29)
	.align		4
.L_29:
        /*00a0*/ 	.word	index@(_Z24binary_digit_sort_kernelP3RayPbPjjS0_)
        /*00a4*/ 	.word	0x00000020


	//----- nvinfo : EIATTR_FRAME_SIZE
	.align		4
.L_30:
        /*00a8*/ 	.byte	0x04, 0x11
        /*00aa*/ 	.short	(.L_32 - .L_31)
	.align		4
.L_31:
        /*00ac*/ 	.word	index@(_Z24binary_digit_sort_kernelP3RayPbPjjS0_)
        /*00b0*/ 	.word	0x00000000


	//----- nvinfo : EIATTR_REGCOUNT
	.align		4
.L_32:
        /*00b4*/ 	.byte	0x04, 0x2f
        /*00b6*/ 	.short	(.L_34 - .L_33)
	.align		4
.L_33:
        /*00b8*/ 	.word	index@(_Z27back_collection_step_kernelP3Rayjjj)
        /*00bc*/ 	.word	0x00000016


	//----- nvinfo : EIATTR_FRAME_SIZE
	.align		4
.L_34:
        /*00c0*/ 	.byte	0x04, 0x11
        /*00c2*/ 	.short	(.L_36 - .L_35)
	.align		4
.L_35:
        /*00c4*/ 	.word	index@(_Z27back_collection_step_kernelP3Rayjjj)
        /*00c8*/ 	.word	0x00000000


	//----- nvinfo : EIATTR_MIN_STACK_SIZE
	.align		4
.L_36:
        /*00cc*/ 	.byte	0x04, 0x12
        /*00ce*/ 	.short	(.L_38 - .L_37)
	.align		4
.L_37:
        /*00d0*/ 	.word	index@(_Z27back_collection_step_kernelP3Rayjjj)
        /*00d4*/ 	.word	0x00000000


	//----- nvinfo : EIATTR_MIN_STACK_SIZE
	.align		4
.L_38:
        /*00d8*/ 	.byte	0x04, 0x12
        /*00da*/ 	.short	(.L_40 - .L_39)
	.align		4
.L_39:
        /*00dc*/ 	.word	index@(_Z24binary_digit_sort_kernelP3RayPbPjjS0_)
        /*00e0*/ 	.word	0x00000000


	//----- nvinfo : EIATTR_MIN_STACK_SIZE
	.align		4
.L_40:
        /*00e4*/ 	.byte	0x04, 0x12
        /*00e6*/ 	.short	(.L_42 - .L_41)
	.align		4
.L_41:
        /*00e8*/ 	.word	index@(_Z12s_gen_kernelPbjPj)
        /*00ec*/ 	.word	0x00000000


	//----- nvinfo : EIATTR_MIN_STACK_SIZE
	.align		4
.L_42:
        /*00f0*/ 	.byte	0x04, 0x12
        /*00f2*/ 	.short	(.L_44 - .L_43)
	.align		4
.L_43:
        /*00f4*/ 	.word	index@(_Z10add_kernelPjS_j)
        /*00f8*/ 	.word	0x00000000


	//----- nvinfo : EIATTR_MIN_STACK_SIZE
	.align		4
.L_44:
        /*00fc*/ 	.byte	0x04, 0x12
        /*00fe*/ 	.short	(.L_46 - .L_45)
	.align		4
.L_45:
        /*0100*/ 	.word	index@(_Z18scan_blocks_kernelPjS_j)
        /*0104*/ 	.word	0x00000000


	//----- nvinfo : EIATTR_MIN_STACK_SIZE
	.align		4
.L_46:
        /*0108*/ 	.byte	0x04, 0x12
        /*010a*/ 	.short	(.L_48 - .L_47)
	.align		4
.L_47:
        /*010c*/ 	.word	index@(_Z22map_rays_bitmap_kernelPbjj)
        /*0110*/ 	.word	0x00000000


	//----- nvinfo : EIATTR_MIN_STACK_SIZE
	.align		4
.L_48:
        /*0114*/ 	.byte	0x04, 0x12
        /*0116*/ 	.short	(.L_50 - .L_49)
	.align		4
.L_49:
        /*0118*/ 	.word	index@(_Z17trace_rays_kernelP3RayPbjjP6ObjectjP10PointLightjP14Textured_floor)
        /*011c*/ 	.word	0x00000000
.L_50:


//--------------------- .nv.compat                --------------------------
	.section	.nv.compat,"",@"SHT_CUDA_COMPAT_INFO"
	.align	4
        /*0000*/ 	.byte	0x02, 0x09, 0x00, 0x00, 0x02, 0x02, 0x02, 0x00, 0x02, 0x05, 0x05, 0x00, 0x03, 0x07, 0x01, 0x01
        /*0010*/ 	.byte	0x02, 0x03, 0x00, 0x00, 0x02, 0x06, 0x01, 0x00, 0x04, 0x0b, 0x08, 0x00, 0x01, 0x00, 0x00, 0x00
        /*0020*/ 	.byte	0x00, 0x00, 0x00, 0x00


//--------------------- .nv.info._Z27back_collection_step_kernelP3Rayjjj --------------------------
	.section	.nv.info._Z27back_collection_step_kernelP3Rayjjj,"",@"SHT_CUDA_INFO"
	.sectionflags	@""
	.align	4


	//----- nvinfo : EIATTR_CUDA_API_VERSION
	.align		4
        /*0000*/ 	.byte	0x04, 0x37
        /*0002*/ 	.short	(.L_52 - .L_51)
.L_51:
        /*0004*/ 	.word	0x00000082


	//----- nvinfo : EIATTR_KPARAM_INFO
	.align		4
.L_52:
        /*0008*/ 	.byte	0x04, 0x17
        /*000a*/ 	.short	(.L_54 - .L_53)
.L_53:
        /*000c*/ 	.word	0x00000000
        /*0010*/ 	.short	0x0003
        /*0012*/ 	.short	0x0010
        /*0014*/ 	.byte	0x00, 0xf0, 0x11, 0x00


	//----- nvinfo : EIATTR_KPARAM_INFO
	.align		4
.L_54:
        /*0018*/ 	.byte	0x04, 0x17
        /*001a*/ 	.short	(.L_56 - .L_55)
.L_55:
        /*001c*/ 	.word	0x00000000
        /*0020*/ 	.short	0x0002
        /*0022*/ 	.short	0x000c
        /*0024*/ 	.byte	0x00, 0xf0, 0x11, 0x00


	//----- nvinfo : EIATTR_KPARAM_INFO
	.align		4
.L_56:
        /*0028*/ 	.byte	0x04, 0x17
        /*002a*/ 	.short	(.L_58 - .L_57)
.L_57:
        /*002c*/ 	.word	0x00000000
        /*0030*/ 	.short	0x0001
        /*0032*/ 	.short	0x0008
        /*0034*/ 	.byte	0x00, 0xf0, 0x11, 0x00


	//----- nvinfo : EIATTR_KPARAM_INFO
	.align		4
.L_58:
        /*0038*/ 	.byte	0x04, 0x17
        /*003a*/ 	.short	(.L_60 - .L_59)
.L_59:
        /*003c*/ 	.word	0x00000000
        /*0040*/ 	.short	0x0000
        /*0042*/ 	.short	0x0000
        /*0044*/ 	.byte	0x00, 0xf5, 0x21, 0x00


	//----- nvinfo : EIATTR_SPARSE_MMA_MASK
	.align		4
.L_60:
        /*0048*/ 	.byte	0x03, 0x50
        /*004a*/ 	.short	0x0000


	//----- nvinfo : EIATTR_MAXREG_COUNT
	.align		4
        /*004c*/ 	.byte	0x03, 0x1b
        /*004e*/ 	.short	0x00ff


	//----- nvinfo : EIATTR_MERCURY_ISA_VERSION
	.align		4
        /*0050*/ 	.byte	0x03, 0x5f
        /*0052*/ 	.short	0x0101


	//----- nvinfo : EIATTR_VRC_CTA_INIT_COUNT
	.align		4
        /*0054*/ 	.byte	0x02, 0x4a
	.zero		1
	.zero		1


	//----- nvinfo : EIATTR_EXIT_INSTR_OFFSETS
	.align		4
        /*0058*/ 	.byte	0x04, 0x1c
        /*005a*/ 	.short	(.L_62 - .L_61)


	//   ....[0]....
.L_61:
        /*005c*/ 	.word	0x00000090


	//   ....[1]....
        /*0060*/ 	.word	0x00000250


	//----- nvinfo : EIATTR_CRS_STACK_SIZE
	.align		4
.L_62:
        /*0064*/ 	.byte	0x04, 0x1e
        /*0066*/ 	.short	(.L_64 - .L_63)
.L_63:
        /*0068*/ 	.word	0x00000000


	//----- nvinfo : EIATTR_CBANK_PARAM_SIZE
	.align		4
.L_64:
        /*006c*/ 	.byte	0x03, 0x19
        /*006e*/ 	.short	0x0014


	//----- nvinfo : EIATTR_PARAM_CBANK
	.align		4
        /*0070*/ 	.byte	0x04, 0x0a
        /*0072*/ 	.short	(.L_66 - .L_65)
	.align		4
.L_65:
        /*0074*/ 	.word	index@(.nv.constant0._Z27back_collection_step_kernelP3Rayjjj)
        /*0078*/ 	.short	0x0380
        /*007a*/ 	.short	0x0014


	//----- nvinfo : EIATTR_SW_WAR
	.align		4
.L_66:
        /*007c*/ 	.byte	0x04, 0x36
        /*007e*/ 	.short	(.L_68 - .L_67)
.L_67:
        /*0080*/ 	.word	0x00000008
.L_68:


//--------------------- .nv.info._Z24binary_digit_sort_kernelP3RayPbPjjS0_ --------------------------
	.section	.nv.info._Z24binary_digit_sort_kernelP3RayPbPjjS0_,"",@"SHT_CUDA_INFO"
	.sectionflags	@""
	.align	4


	//----- nvinfo : EIATTR_CUDA_API_VERSION
	.align		4
        /*0000*/ 	.byte	0x04, 0x37
        /*0002*/ 	.short	(.L_70 - .L_69)
.L_69:
        /*0004*/ 	.word	0x00000082


	//----- nvinfo : EIATTR_KPARAM_INFO
	.align		4
.L_70:
        /*0008*/ 	.byte	0x04, 0x17
        /*000a*/ 	.short	(.L_72 - .L_71)
.L_71:
        /*000c*/ 	.word	0x00000000
        /*0010*/ 	.short	0x0004
        /*0012*/ 	.short	0x0020
        /*0014*/ 	.byte	0x00, 0xf5, 0x21, 0x00


	//----- nvinfo : EIATTR_KPARAM_INFO
	.align		4
.L_72:
        /*0018*/ 	.byte	0x04, 0x17
        /*001a*/ 	.short	(.L_74 - .L_73)
.L_73:
        /*001c*/ 	.word	0x00000000
        /*0020*/ 	.short	0x0003
        /*0022*/ 	.short	0x0018
        /*0024*/ 	.byte	0x00, 0xf0, 0x11, 0x00


	//----- nvinfo : EIATTR_KPARAM_INFO
	.align		4
.L_74:
        /*0028*/ 	.byte	0x04, 0x17
        /*002a*/ 	.short	(.L_76 - .L_75)
.L_75:
        /*002c*/ 	.word	0x00000000
        /*0030*/ 	.short	0x0002
        /*0032*/ 	.short	0x0010
        /*0034*/ 	.byte	0x00, 0xf5, 0x21, 0x00


	//----- nvinfo : EIATTR_KPARAM_INFO
	.align		4
.L_76:
        /*0038*/ 	.byte	0x04, 0x17
        /*003a*/ 	.short	(.L_78 - .L_77)
.L_77:
        /*003c*/ 	.word	0x00000000
        /*0040*/ 	.short	0x0001
        /*0042*/ 	.short	0x0008
        /*0044*/ 	.byte	0x00, 0xf5, 0x21, 0x00


	//----- nvinfo : EIATTR_KPARAM_INFO
	.align		4
.L_78:
        /*0048*/ 	.byte	0x04, 0x17
        /*004a*/ 	.short	(.L_80 - .L_79)
.L_79:
        /*004c*/ 	.word	0x00000000
        /*0050*/ 	.short	0x0000
        /*0052*/ 	.short	0x0000
        /*0054*/ 	.byte	0x00, 0xf5, 0x21, 0x00


	//----- nvinfo : EIATTR_SPARSE_MMA_MASK
	.align		4
.L_80:
        /*0058*/ 	.byte	0x03, 0x50
        /*005a*/ 	.short	0x0000


	//----- nvinfo : EIATTR_MAXREG_COUNT
	.align		4
        /*005c*/ 	.byte	0x03, 0x1b
        /*005e*/ 	.short	0x00ff


	//----- nvinfo : EIATTR_MERCURY_ISA_VERSION
	.align		4
        /*0060*/ 	.byte	0x03, 0x5f
        /*0062*/ 	.short	0x0101


	//----- nvinfo : EIATTR_VRC_CTA_INIT_COUNT
	.align		4
        /*0064*/ 	.byte	0x02, 0x4a
	.zero		1
	.zero		1


	//----- nvinfo : EIATTR_EXIT_INSTR_OFFSETS
	.align		4
        /*0068*/ 	.byte	0x04, 0x1c
        /*006a*/ 	.short	(.L_82 - .L_81)


	//   ....[0]....
.L_81:
        /*006c*/ 	.word	0x00000070


	//   ....[1]....
        /*0070*/ 	.word	0x00000580


	//----- nvinfo : EIATTR_CRS_STACK_SIZE
	.align		4
.L_82:
        /*0074*/ 	.byte	0x04, 0x1e
        /*0076*/ 	.short	(.L_84 - .L_83)
.L_83:
        /*0078*/ 	.word	0x00000000


	//----- nvinfo : EIATTR_CBANK_PARAM_SIZE
	.align		4
.L_84:
        /*007c*/ 	.byte	0x03, 0x19
        /*007e*/ 	.short	0x0028


	//----- nvinfo : EIATTR_PARAM_CBANK
	.align		4
        /*0080*/ 	.byte	0x04, 0x0a
        /*0082*/ 	.short	(.L_86 - .L_85)
	.align		4
.L_85:
        /*0084*/ 	.word	index@(.nv.constant0._Z24binary_digit_sort_kernelP3RayPbPjjS0_)
        /*0088*/ 	.short	0x0380
        /*008a*/ 	.short	0x0028


	//----- nvinfo : EIATTR_SW_WAR
	.align		4
.L_86:
        /*008c*/ 	.byte	0x04, 0x36
        /*008e*/ 	.short	(.L_88 - .L_87)
.L_87:
        /*0090*/ 	.word	0x00000008
.L_88:


//--------------------- .nv.info._Z12s_gen_kernelPbjPj --------------------------
	.section	.nv.info._Z12s_gen_kernelPbjPj,"",@"SHT_CUDA_INFO"
	.sectionflags	@""
	.align	4


	//----- nvinfo : EIATTR_CUDA_API_VERSION
	.align		4
        /*0000*/ 	.byte	0x04, 0x37
        /*0002*/ 	.short	(.L_90 - .L_89)
.L_89:
        /*0004*/ 	.word	0x00000082


	//----- nvinfo : EIATTR_KPARAM_INFO
	.align		4
.L_90:
        /*0008*/ 	.byte	0x04, 0x17
        /*000a*/ 	.short	(.L_92 - .L_91)
.L_91:
        /*000c*/ 	.word	0x00000000
        /*0010*/ 	.short	0x0002
        /*0012*/ 	.short	0x0010
        /*0014*/ 	.byte	0x00, 0xf5, 0x21, 0x00


	//----- nvinfo : EIATTR_KPARAM_INFO
	.align		4
.L_92:
        /*0018*/ 	.byte	0x04, 0x17
        /*001a*/ 	.short	(.L_94 - .L_93)
.L_93:
        /*001c*/ 	.word	0x00000000
        /*0020*/ 	.short	0x0001
        /*0022*/ 	.short	0x0008
        /*0024*/ 	.byte	0x00, 0xf0, 0x11, 0x00


	//----- nvinfo : EIATTR_KPARAM_INFO
	.align		4
.L_94:
        /*0028*/ 	.byte	0x04, 0x17
        /*002a*/ 	.short	(.L_96 - .L_95)
.L_95:
        /*002c*/ 	.word	0x00000000
        /*0030*/ 	.short	0x0000
        /*0032*/ 	.short	0x0000
        /*0034*/ 	.byte	0x00, 0xf5, 0x21, 0x00


	//----- nvinfo : EIATTR_SPARSE_MMA_MASK
	.align		4
.L_96:
        /*0038*/ 	.byte	0x03, 0x50
        /*003a*/ 	.short	0x0000


	//----- nvinfo : EIATTR_MAXREG_COUNT
	.align		4
        /*003c*/ 	.byte	0x03, 0x1b
        /*003e*/ 	.short	0x00ff


	//----- nvinfo : EIATTR_MERCURY_ISA_VERSION
	.align		4
        /*0040*/ 	.byte	0x03, 0x5f
        /*0042*/ 	.short	0x0101


	//----- nvinfo : EIATTR_VRC_CTA_INIT_COUNT
	.align		4
        /*0044*/ 	.byte	0x02, 0x4a
	.zero		1
	.zero		1


	//----- nvinfo : EIATTR_EXIT_INSTR_OFFSETS
	.align		4
        /*0048*/ 	.byte	0x04, 0x1c
        /*004a*/ 	.short	(.L_98 - .L_97)


	//   ....[0]....
.L_97:
        /*004c*/ 	.word	0x00000070


	//   ....[1]....
        /*0050*/ 	.word	0x00000150


	//----- nvinfo : EIATTR_CRS_STACK_SIZE
	.align		4
.L_98:
        /*0054*/ 	.byte	0x04, 0x1e
        /*0056*/ 	.short	(.L_100 - .L_99)
.L_99:
        /*0058*/ 	.word	0x00000000


	//----- nvinfo : EIATTR_CBANK_PARAM_SIZE
	.align		4
.L_100:
        /*005c*/ 	.byte	0x03, 0x19
        /*005e*/ 	.short	0x0018


	//----- nvinfo : EIATTR_PARAM_CBANK
	.align		4
        /*0060*/ 	.byte	0x04, 0x0a
        /*0062*/ 	.short	(.L_102 - .L_101)
	.align		4
.L_101:
        /*0064*/ 	.word	index@(.nv.constant0._Z12s_gen_kernelPbjPj)
        /*0068*/ 	.short	0x0380
        /*006a*/ 	.short	0x0018


	//----- nvinfo : EIATTR_SW_WAR
	.align		4
.L_102:
        /*006c*/ 	.byte	0x04, 0x36
        /*006e*/ 	.short	(.L_104 - .L_103)
.L_103:
        /*0070*/ 	.word	0x00000008
.L_104:


//--------------------- .nv.info._Z10add_kernelPjS_j --------------------------
	.section	.nv.info._Z10add_kernelPjS_j,"",@"SHT_CUDA_INFO"
	.sectionflags	@""
	.align	4


	//----- nvinfo : EIATTR_CUDA_API_VERSION
	.align		4
        /*0000*/ 	.byte	0x04, 0x37
        /*0002*/ 	.short	(.L_106 - .L_105)
.L_105:
        /*0004*/ 	.word	0x00000082


	//----- nvinfo : EIATTR_KPARAM_INFO
	.align		4
.L_106:
        /*0008*/ 	.byte	0x04, 0x17
        /*000a*/ 	.short	(.L_108 - .L_107)
.L_107:
        /*000c*/ 	.word	0x00000000
        /*0010*/ 	.short	0x0002
        /*0012*/ 	.short	0x0010
        /*0014*/ 	.byte	0x00, 0xf0, 0x11, 0x00


	//----- nvinfo : EIATTR_KPARAM_INFO
	.align		4
.L_108:
        /*0018*/ 	.byte	0x04, 0x17
        /*001a*/ 	.short	(.L_110 - .L_109)
.L_109:
        /*001c*/ 	.word	0x00000000
        /*0020*/ 	.short	0x0001
        /*0022*/ 	.short	0x0008
        /*0024*/ 	.byte	0x00, 0xf5, 0x21, 0x00


	//----- nvinfo : EIATTR_KPARAM_INFO
	.align		4
.L_110:
        /*0028*/ 	.byte	0x04, 0x17
        /*002a*/ 	.short	(.L_112 - .L_111)
.L_111:
        /*002c*/ 	.word	0x00000000
        /*0030*/ 	.short	0x0000
        /*0032*/ 	.short	0x0000
        /*0034*/ 	.byte	0x00, 0xf5, 0x21, 0x00


	//----- nvinfo : EIATTR_SPARSE_MMA_MASK
	.align		4
.L_112:
        /*0038*/ 	.byte	0x03, 0x50
        /*003a*/ 	.short	0x0000


	//----- nvinfo : EIATTR_MAXREG_COUNT
	.align		4
        /*003c*/ 	.byte	0x03, 0x1b
        /*003e*/ 	.short	0x00ff


	//----- nvinfo : EIATTR_MERCURY_ISA_VERSION
	.align		4
        /*0040*/ 	.byte	0x03, 0x5f
        /*0042*/ 	.short	0x0101


	//----- nvinfo : EIATTR_VRC_CTA_INIT_COUNT
	.align		4
        /*0044*/ 	.byte	0x02, 0x4a
	.zero		1
	.zero		1


	//----- nvinfo : EIATTR_EXIT_INSTR_OFFSETS
	.align		4
        /*0048*/ 	.byte	0x04, 0x1c
        /*004a*/ 	.short	(.L_114 - .L_113)


	//   ....[0]....
.L_113:
        /*004c*/ 	.word	0x00000050


	//   ....[1]....
        /*0050*/ 	.word	0x000001a0


	//----- nvinfo : EIATTR_CBANK_PARAM_SIZE
	.align		4
.L_114:
        /*0054*/ 	.byte	0x03, 0x19
        /*0056*/ 	.short	0x0014


	//----- nvinfo : EIATTR_PARAM_CBANK
	.align		4
        /*0058*/ 	.byte	0x04, 0x0a
        /*005a*/ 	.short	(.L_116 - .L_115)
	.align		4
.L_115:
        /*005c*/ 	.word	index@(.nv.constant0._Z10add_kernelPjS_j)
        /*0060*/ 	.short	0x0380
        /*0062*/ 	.short	0x0014


	//----- nvinfo : EIATTR_SW_WAR
	.align		4
.L_116:
        /*0064*/ 	.byte	0x04, 0x36
        /*0066*/ 	.short	(.L_118 - .L_117)
.L_117:
        /*0068*/ 	.word	0x00000008
.L_118:


//--------------------- .nv.info._Z18scan_blocks_kernelPjS_j --------------------------
	.section	.nv.info._Z18scan_blocks_kernelPjS_j,"",@"SHT_CUDA_INFO"
	.sectionflags	@""
	.align	4


	//----- nvinfo : EIATTR_CUDA_API_VERSION
	.align		4
        /*0000*/ 	.byte	0x04, 0x37
        /*0002*/ 	.short	(.L_120 - .L_119)
.L_119:
        /*0004*/ 	.word	0x00000082


	//----- nvinfo : EIATTR_KPARAM_INFO
	.align		4
.L_120:
        /*0008*/ 	.byte	0x04, 0x17
        /*000a*/ 	.short	(.L_122 - .L_121)
.L_121:
        /*000c*/ 	.word	0x00000000
        /*0010*/ 	.short	0x0002
        /*0012*/ 	.short	0x0010
        /*0014*/ 	.byte	0x00, 0xf0, 0x11, 0x00


	//----- nvinfo : EIATTR_KPARAM_INFO
	.align		4
.L_122:
        /*0018*/ 	.byte	0x04, 0x17
        /*001a*/ 	.short	(.L_124 - .L_123)
.L_123:
        /*001c*/ 	.word	0x00000000
        /*0020*/ 	.short	0x0001
        /*0022*/ 	.short	0x0008
        /*0024*/ 	.byte	0x00, 0xf5, 0x21, 0x00


	//----- nvinfo : EIATTR_KPARAM_INFO
	.align		4
.L_124:
        /*0028*/ 	.byte	0x04, 0x17
        /*002a*/ 	.short	(.L_126 - .L_125)
.L_125:
        /*002c*/ 	.word	0x00000000
        /*0030*/ 	.short	0x0000
        /*0032*/ 	.short	0x0000
        /*0034*/ 	.byte	0x00, 0xf5, 0x21, 0x00


	//----- nvinfo : EIATTR_SPARSE_MMA_MASK
	.align		4
.L_126:
        /*0038*/ 	.byte	0x03, 0x50
        /*003a*/ 	.short	0x0000


	//----- nvinfo : EIATTR_MAXREG_COUNT
	.align		4
        /*003c*/ 	.byte	0x03, 0x1b
        /*003e*/ 	.short	0x00ff


	//----- nvinfo : EIATTR_NUM_BARRIERS
	.align		4
        /*0040*/ 	.byte	0x02, 0x4c
        /*0042*/ 	.byte	0x01
	.zero		1


	//----- nvinfo : EIATTR_MERCURY_ISA_VERSION
	.align		4
        /*0044*/ 	.byte	0x03, 0x5f
        /*0046*/ 	.short	0x0101


	//----- nvinfo : EIATTR_VRC_CTA_INIT_COUNT
	.align		4
        /*0048*/ 	.byte	0x02, 0x4a
	.zero		1
	.zero		1


	//----- nvinfo : EIATTR_EXIT_INSTR_OFFSETS
	.align		4
        /*004c*/ 	.byte	0x04, 0x1c
        /*004e*/ 	.short	(.L_128 - .L_127)


	//   ....[0]....
.L_127:
        /*0050*/ 	.word	0x00000040


	//   ....[1]....
        /*0054*/ 	.word	0x00000910


	//----- nvinfo : EIATTR_CBANK_PARAM_SIZE
	.align		4
.L_128:
        /*0058*/ 	.byte	0x03, 0x19
        /*005a*/ 	.short	0x0014


	//----- nvinfo : EIATTR_PARAM_CBANK
	.align		4
        /*005c*/ 	.byte	0x04, 0x0a
        /*005e*/ 	.short	(.L_130 - .L_129)
	.align		4
.L_129:
        /*0060*/ 	.word	index@(.nv.constant0._Z18scan_blocks_kernelPjS_j)
        /*0064*/ 	.short	0x0380
        /*0066*/ 	.short	0x0014


	//----- nvinfo : EIATTR_SW_WAR
	.align		4
.L_130:
        /*0068*/ 	.byte	0x04, 0x36
        /*006a*/ 	.short	(.L_132 - .L_131)
.L_131:
        /*006c*/ 	.word	0x00000008
.L_132:


//--------------------- .nv.info._Z22map_rays_bitmap_kernelPbjj --------------------------
	.section	.nv.info._Z22map_rays_bitmap_kernelPbjj,"",@"SHT_CUDA_INFO"
	.sectionflags	@""
	.align	4


	//----- nvinfo : EIATTR_CUDA_API_VERSION
	.align		4
        /*0000*/ 	.byte	0x04, 0x37
        /*0002*/ 	.short	(.L_134 - .L_133)
.L_133:
        /*0004*/ 	.word	0x00000082


	//----- nvinfo : EIATTR_KPARAM_INFO
	.align		4
.L_134:
        /*0008*/ 	.byte	0x04, 0x17
        /*000a*/ 	.short	(.L_136 - .L_135)
.L_135:
        /*000c*/ 	.word	0x00000000
        /*0010*/ 	.short	0x0002
        /*0012*/ 	.short	0x000c
        /*0014*/ 	.byte	0x00, 0xf0, 0x11, 0x00


	//----- nvinfo : EIATTR_KPARAM_INFO
	.align		4
.L_136:
        /*0018*/ 	.byte	0x04, 0x17
        /*001a*/ 	.short	(.L_138 - .L_137)
.L_137:
        /*001c*/ 	.word	0x00000000
        /*0020*/ 	.short	0x0001
        /*0022*/ 	.short	0x0008
        /*0024*/ 	.byte	0x00, 0xf0, 0x11, 0x00


	//----- nvinfo : EIATTR_KPARAM_INFO
	.align		4
.L_138:
        /*0028*/ 	.byte	0x04, 0x17
        /*002a*/ 	.short	(.L_140 - .L_139)
.L_139:
        /*002c*/ 	.word	0x00000000
        /*0030*/ 	.short	0x0000
        /*0032*/ 	.short	0x0000
        /*0034*/ 	.byte	0x00, 0xf5, 0x21, 0x00


	//----- nvinfo : EIATTR_SPARSE_MMA_MASK
	.align		4
.L_140:
        /*0038*/ 	.byte	0x03, 0x50
        /*003a*/ 	.short	0x0000


	//----- nvinfo : EIATTR_MAXREG_COUNT
	.align		4
        /*003c*/ 	.byte	0x03, 0x1b
        /*003e*/ 	.short	0x00ff


	//----- nvinfo : EIATTR_MERCURY_ISA_VERSION
	.align		4
        /*0040*/ 	.byte	0x03, 0x5f
        /*0042*/ 	.short	0x0101


	//----- nvinfo : EIATTR_VRC_CTA_INIT_COUNT
	.align		4
        /*0044*/ 	.byte	0x02, 0x4a
	.zero		1
	.zero		1


	//----- nvinfo : EIATTR_EXIT_INSTR_OFFSETS
	.align		4
        /*0048*/ 	.byte	0x04, 0x1c
        /*004a*/ 	.short	(.L_142 - .L_141)


	//   ....[0]....
.L_141:
        /*004c*/ 	.word	0x00000070


	//   ....[1]....
        /*0050*/ 	.word	0x00000150


	//----- nvinfo : EIATTR_CRS_STACK_SIZE
	.align		4
.L_142:
        /*0054*/ 	.byte	0x04, 0x1e
        /*0056*/ 	.short	(.L_144 - .L_143)
.L_143:
        /*0058*/ 	.word	0x00000000


	//----- nvinfo : EIATTR_CBANK_PARAM_SIZE
	.align		4
.L_144:
        /*005c*/ 	.byte	0x03, 0x19
        /*005e*/ 	.short	0x0010


	//----- nvinfo : EIATTR_PARAM_CBANK
	.align		4
        /*0060*/ 	.byte	0x04, 0x0a
        /*0062*/ 	.short	(.L_146 - .L_145)
	.align		4
.L_145:
        /*0064*/ 	.word	index@(.nv.constant0._Z22map_rays_bitmap_kernelPbjj)
        /*0068*/ 	.short	0x0380
        /*006a*/ 	.short	0x0010


	//----- nvinfo : EIATTR_SW_WAR
	.align		4
.L_146:
        /*006c*/ 	.byte	0x04, 0x36
        /*006e*/ 	.short	(.L_148 - .L_147)
.L_147:
        /*0070*/ 	.word	0x00000008
.L_148:


//--------------------- .nv.info._Z17trace_rays_kernelP3RayPbjjP6ObjectjP10PointLightjP14Textured_floor --------------------------
	.section	.nv.info._Z17trace_rays_kernelP3RayPbjjP6ObjectjP10PointLightjP14Textured_floor,"",@"SHT_CUDA_INFO"
	.sectionflags	@""
	.align	4


	//----- nvinfo : EIATTR_CUDA_API_VERSION
	.align		4
        /*0000*/ 	.byte	0x04, 0x37
        /*0002*/ 	.short	(.L_150 - .L_149)
.L_149:
        /*0004*/ 	.word	0x00000082


	//----- nvinfo : EIATTR_KPARAM_INFO
	.align		4
.L_150:
        /*0008*/ 	.byte	0x04, 0x17
        /*000a*/ 	.short	(.L_152 - .L_151)
.L_151:
        /*000c*/ 	.word	0x00000000
        /*0010*/ 	.short	0x0008
        /*0012*/ 	.short	0x0038
        /*0014*/ 	.byte	0x00, 0xf5, 0x21, 0x00


	//----- nvinfo : EIATTR_KPARAM_INFO
	.align		4
.L_152:
        /*0018*/ 	.byte	0x04, 0x17
        /*001a*/ 	.short	(.L_154 - .L_153)
.L_153:
        /*001c*/ 	.word	0x00000000
        /*0020*/ 	.short	0x0007
        /*0022*/ 	.short	0x0030
        /*0024*/ 	.byte	0x00, 0xf0, 0x11, 0x00


	//----- nvinfo : EIATTR_KPARAM_INFO
	.align		4
.L_154:
        /*0028*/ 	.byte	0x04, 0x17
        /*002a*/ 	.short	(.L_156 - .L_155)
.L_155:
        /*002c*/ 	.word	0x00000000
        /*0030*/ 	.short	0x0006
        /*0032*/ 	.short	0x0028
        /*0034*/ 	.byte	0x00, 0xf5, 0x21, 0x00


	//----- nvinfo : EIATTR_KPARAM_INFO
	.align		4
.L_156:
        /*0038*/ 	.byte	0x04, 0x17
        /*003a*/ 	.short	(.L_158 - .L_157)
.L_157:
        /*003c*/ 	.word	0x00000000
        /*0040*/ 	.short	0x0005
        /*0042*/ 	.short	0x0020
        /*0044*/ 	.byte	0x00, 0xf0, 0x11, 0x00


	//----- nvinfo : EIATTR_KPARAM_INFO
	.align		4
.L_158:
        /*0048*/ 	.byte	0x04, 0x17
        /*004a*/ 	.short	(.L_160 - .L_159)
.L_159:
        /*004c*/ 	.word	0x00000000
        /*0050*/ 	.short	0x0004
        /*0052*/ 	.short	0x0018
        /*0054*/ 	.byte	0x00, 0xf5, 0x21, 0x00


	//----- nvinfo : EIATTR_KPARAM_INFO
	.align		4
.L_160:
        /*0058*/ 	.byte	0x04, 0x17
        /*005a*/ 	.short	(.L_162 - .L_161)
.L_161:
        /*005c*/ 	.word	0x00000000
        /*0060*/ 	.short	0x0003
        /*0062*/ 	.short	0x0014
        /*0064*/ 	.byte	0x00, 0xf0, 0x11, 0x00


	//----- nvinfo : EIATTR_KPARAM_INFO
	.align		4
.L_162:
        /*0068*/ 	.byte	0x04, 0x17
        /*006a*/ 	.short	(.L_164 - .L_163)
.L_163:
        /*006c*/ 	.word	0x00000000
        /*0070*/ 	.short	0x0002
        /*0072*/ 	.short	0x0010
        /*0074*/ 	.byte	0x00, 0xf0, 0x11, 0x00


	//----- nvinfo : EIATTR_KPARAM_INFO
	.align		4
.L_164:
        /*0078*/ 	.byte	0x04, 0x17
        /*007a*/ 	.short	(.L_166 - .L_165)
.L_165:
        /*007c*/ 	.word	0x00000000
        /*0080*/ 	.short	0x0001
        /*0082*/ 	.short	0x0008
        /*0084*/ 	.byte	0x00, 0xf5, 0x21, 0x00


	//----- nvinfo : EIATTR_KPARAM_INFO
	.align		4
.L_166:
        /*0088*/ 	.byte	0x04, 0x17
        /*008a*/ 	.short	(.L_168 - .L_167)
.L_167:
        /*008c*/ 	.word	0x00000000
        /*0090*/ 	.short	0x0000
        /*0092*/ 	.short	0x0000
        /*0094*/ 	.byte	0x00, 0xf5, 0x21, 0x00


	//----- nvinfo : EIATTR_SPARSE_MMA_MASK
	.align		4
.L_168:
        /*0098*/ 	.byte	0x03, 0x50
        /*009a*/ 	.short	0x0000


	//----- nvinfo : EIATTR_MAXREG_COUNT
	.align		4
        /*009c*/ 	.byte	0x03, 0x1b
        /*009e*/ 	.short	0x00ff


	//----- nvinfo : EIATTR_MERCURY_ISA_VERSION
	.align		4
        /*00a0*/ 	.byte	0x03, 0x5f
        /*00a2*/ 	.short	0x0101


	//----- nvinfo : EIATTR_VRC_CTA_INIT_COUNT
	.align		4
        /*00a4*/ 	.byte	0x02, 0x4a
	.zero		1
	.zero		1


	//----- nvinfo : EIATTR_EXIT_INSTR_OFFSETS
	.align		4
        /*00a8*/ 	.byte	0x04, 0x1c
        /*00aa*/ 	.short	(.L_170 - .L_169)


	//   ....[0]....
.L_169:
        /*00ac*/ 	.word	0x00000070


	//   ....[1]....
        /*00b0*/ 	.word	0x0000a1b0


	//----- nvinfo : EIATTR_CRS_STACK_SIZE
	.align		4
.L_170:
        /*00b4*/ 	.byte	0x04, 0x1e
        /*00b6*/ 	.short	(.L_172 - .L_171)
.L_171:
        /*00b8*/ 	.word	0x00000000


	//----- nvinfo : EIATTR_CBANK_PARAM_SIZE
	.align		4
.L_172:
        /*00bc*/ 	.byte	0x03, 0x19
        /*00be*/ 	.short	0x0040


	//----- nvinfo : EIATTR_PARAM_CBANK
	.align		4
        /*00c0*/ 	.byte	0x04, 0x0a
        /*00c2*/ 	.short	(.L_174 - .L_173)
	.align		4
.L_173:
        /*00c4*/ 	.word	index@(.nv.constant0._Z17trace_rays_kernelP3RayPbjjP6ObjectjP10PointLightjP14Textured_floor)
        /*00c8*/ 	.short	0x0380
        /*00ca*/ 	.short	0x0040


	//----- nvinfo : EIATTR_SW_WAR
	.align		4
.L_174:
        /*00cc*/ 	.byte	0x04, 0x36
        /*00ce*/ 	.short	(.L_176 - .L_175)
.L_175:
        /*00d0*/ 	.word	0x00000008
.L_176:


//--------------------- .nv.callgraph             --------------------------
	.section	.nv.callgraph,"",@"SHT_CUDA_CALLGRAPH"
	.align	4
	.sectionentsize	8
	.align		4
        /*0000*/ 	.word	0x00000000
	.align		4
        /*0004*/ 	.word	0xffffffff
	.align		4
        /*0008*/ 	.word	0x00000000
	.align		4
        /*000c*/ 	.word	0xfffffffe
	.align		4
        /*0010*/ 	.word	0x00000000
	.align		4
        /*0014*/ 	.word	0xfffffffd
	.align		4
        /*0018*/ 	.word	0x00000000
	.align		4
        /*001c*/ 	.word	0xfffffffc


//--------------------- .nv.constant3             --------------------------
	.section	.nv.constant3,"a",@progbits
	.align	4
.nv.constant3:
	.type		INF,@object
	.size		INF,(BACKGOUND_COLOR - INF)
INF:
        /*0000*/ 	.byte	0xff, 0xff, 0x7f, 0x7f
	.type		BACKGOUND_COLOR,@object
	.size		BACKGOUND_COLOR,(BACKGOUND_LIGHT_COLOR - BACKGOUND_COLOR)
BACKGOUND_COLOR:
        /*0004*/ 	.byte	0xcd, 0xcc, 0xcc, 0x3d, 0xcd, 0xcc, 0xcc, 0x3d, 0xcd, 0xcc, 0xcc, 0x3d
	.type		BACKGOUND_LIGHT_COLOR,@object
	.size		BACKGOUND_LIGHT_COLOR,(.L_2 - BACKGOUND_LIGHT_COLOR)
BACKGOUND_LIGHT_COLOR:
	.zero		12
.L_2:


//--------------------- .text._Z27back_collection_step_kernelP3Rayjjj --------------------------
	.section	.text._Z27back_collection_step_kernelP3Rayjjj,"ax",@progbits
	.align	128
        .global         _Z27back_collection_step_kernelP3Rayjjj
        .type           _Z27back_collection_step_kernelP3Rayjjj,@function
        .size           _Z27back_collection_step_kernelP3Rayjjj,(.L_x_265 - _Z27back_collection_step_kernelP3Rayjjj)
        .other          _Z27back_collection_step_kernelP3Rayjjj,@"STO_CUDA_ENTRY STV_DEFAULT"
_Z27back_collection_step_kernelP3Rayjjj:
.text._Z27back_collection_step_kernelP3Rayjjj:
[----:B------:R-:W-:Y:S01]  /*0000*/  LDC R1, c[0x0][0x37c] ;  /* 0x0000df00ff017b82 */ /* 0x000fe20000000800 */
[----:B------:R-:W0:Y:S07]  /*0010*/  S2R R0, SR_TID.X ;  /* 0x0000000000007919 */ /* 0x000e2e0000002100 */
[----:B------:R-:W0:Y:S01]  /*0020*/  S2UR UR5, SR_CTAID.X ;  /* 0x00000000000579c3 */ /* 0x000e220000002500 */
[----:B------:R-:W1:Y:S01]  /*0030*/  LDCU UR4, c[0x0][0x390] ;  /* 0x00007200ff0477ac */ /* 0x000e620008000800 */
[----:B------:R-:W1:Y:S06]  /*0040*/  LDCU UR8, c[0x0][0x38c] ;  /* 0x00007180ff0877ac */ /* 0x000e6c0008000800 */
[----:B------:R-:W0:Y:S01]  /*0050*/  LDC R11, c[0x0][0x360] ;  /* 0x0000d800ff0b7b82 */ /* 0x000e220000000800 */
[----:B-1----:R-:W-:Y:S01]  /*0060*/  UIADD3 UR4, UPT, UPT, UR4, -UR8, URZ ;  /* 0x8000000804047290 */ /* 0x002fe2000fffe0ff */
[----:B0-----:R-:W-:-:S05]  /*0070*/  IMAD R0, R11, UR5, R0 ;  /* 0x000000050b007c24 */ /* 0x001fca000f8e0200 */
[----:B------:R-:W-:-:S13]  /*0080*/  ISETP.GE.U32.AND P0, PT, R0, UR4, PT ;  /* 0x0000000400007c0c */ /* 0x000fda000bf06070 */
[----:B------:R-:W-:Y:S05]  /*0090*/  @P0 EXIT ;  /* 0x000000000000094d */ /* 0x000fea0003800000 */
[----:B------:R-:W0:Y:S01]  /*00a0*/  LDCU UR5, c[0x0][0x370] ;  /* 0x00006e00ff0577ac */ /* 0x000e220008000800 */
[----:B------:R-:W1:Y:S01]  /*00b0*/  LDCU.64 UR6, c[0x0][0x358] ;  /* 0x00006b00ff0677ac */ /* 0x000e620008000a00 */
[----:B0-----:R-:W-:-:S07]  /*00c0*/  IMAD R11, R11, UR5, RZ ;  /* 0x000000050b0b7c24 */ /* 0x001fce000f8e02ff */
.L_x_0:
[----:B0-----:R-:W0:Y:S01]  /*00d0*/  LDC.64 R2, c[0x0][0x380] ;  /* 0x0000e000ff027b82 */ /* 0x001e220000000a00 */
[----:B------:R-:W-:-:S05]  /*00e0*/  IADD3 R5, PT, PT, R0, UR8, RZ ;  /* 0x0000000800057c10 */ /* 0x000fca000fffe0ff */
[----:B0-----:R-:W-:-:S05]  /*00f0*/  IMAD.WIDE.U32 R4, R5, 0x30, R2 ;  /* 0x0000003005047825 */ /* 0x001fca00078e0002 */
[----:B-1----:R-:W2:Y:S04]  /*0100*/  LDG.E R6, desc[UR6][R4.64+0x24] ;  /* 0x0000240604067981 */ /* 0x002ea8000c1e1900 */
[----:B------:R-:W2:Y:S04]  /*0110*/  LDG.E R9, desc[UR6][R4.64+0x20] ;  /* 0x0000200604097981 */ /* 0x000ea8000c1e1900 */
[----:B------:R-:W3:Y:S01]  /*0120*/  LDG.E R7, desc[UR6][R4.64+0x18] ;  /* 0x0000180604077981 */ /* 0x000ee2000c1e1900 */
[----:B--2---:R-:W-:Y:S01]  /*0130*/  FMUL R13, R6, R9 ;  /* 0x00000009060d7220 */ /* 0x004fe20000400000 */
[----:B---3--:R-:W-:-:S05]  /*0140*/  IMAD.WIDE.U32 R6, R7, 0x30, R2 ;  /* 0x0000003007067825 */ /* 0x008fca00078e0002 */
[----:B------:R0:W-:Y:S04]  /*0150*/  REDG.E.ADD.F32.FTZ.RN.STRONG.GPU desc[UR6][R6.64+0x24], R13 ;  /* 0x0000240d060079a6 */ /* 0x0001e8000c12f306 */
[----:B------:R-:W2:Y:S04]  /*0160*/  LDG.E R8, desc[UR6][R4.64+0x28] ;  /* 0x0000280604087981 */ /* 0x000ea8000c1e1900 */
[----:B------:R-:W2:Y:S04]  /*0170*/  LDG.E R15, desc[UR6][R4.64+0x20] ;  /* 0x00002006040f7981 */ /* 0x000ea8000c1e1900 */
[----:B------:R-:W3:Y:S01]  /*0180*/  LDG.E R9, desc[UR6][R4.64+0x18] ;  /* 0x0000180604097981 */ /* 0x000ee2000c1e1900 */
[----:B--2---:R-:W-:Y:S01]  /*0190*/  FMUL R15, R8, R15 ;  /* 0x0000000f080f7220 */ /* 0x004fe20000400000 */
[----:B---3--:R-:W-:-:S05]  /*01a0*/  IMAD.WIDE.U32 R8, R9, 0x30, R2 ;  /* 0x0000003009087825 */ /* 0x008fca00078e0002 */
[----:B------:R0:W-:Y:S04]  /*01b0*/  REDG.E.ADD.F32.FTZ.RN.STRONG.GPU desc[UR6][R8.64+0x28], R15 ;  /* 0x0000280f080079a6 */ /* 0x0001e8000c12f306 */
[----:B------:R-:W2:Y:S04]  /*01c0*/  LDG.E R17, desc[UR6][R4.64+0x18] ;  /* 0x0000180604117981 */ /* 0x000ea8000c1e1900 */
[----:B------:R-:W3:Y:S04]  /*01d0*/  LDG.E R10, desc[UR6][R4.64+0x2c] ;  /* 0x00002c06040a7981 */ /* 0x000ee8000c1e1900 */
[----:B------:R-:W3:Y:S01]  /*01e0*/  LDG.E R19, desc[UR6][R4.64+0x20] ;  /* 0x0000200604137981 */ /* 0x000ee2000c1e1900 */
[----:B------:R-:W-:-:S04]  /*01f0*/  IADD3 R0, PT, PT, R11, R0, RZ ;  /* 0x000000000b007210 */ /* 0x000fc80007ffe0ff */
[----:B------:R-:W-:Y:S01]  /*0200*/  ISETP.GE.U32.AND P0, PT, R0, UR4, PT ;  /* 0x0000000400007c0c */ /* 0x000fe2000bf06070 */
[----:B--2---:R-:W-:-:S04]  /*0210*/  IMAD.WIDE.U32 R2, R17, 0x30, R2 ;  /* 0x0000003011027825 */ /* 0x004fc800078e0002 */
[----:B---3--:R-:W-:-:S05]  /*0220*/  FMUL R19, R10, R19 ;  /* 0x000000130a137220 */ /* 0x008fca0000400000 */
[----:B------:R0:W-:Y:S03]  /*0230*/  REDG.E.ADD.F32.FTZ.RN.STRONG.GPU desc[UR6][R2.64+0x2c], R19 ;  /* 0x00002c13020079a6 */ /* 0x0001e6000c12f306 */
[----:B------:R-:W-:Y:S05]  /*0240*/  @!P0 BRA `(.L_x_0) ;  /* 0xfffffffc00a08947 */ /* 0x000fea000383ffff */
[----:B------:R-:W-:Y:S05]  /*0250*/  EXIT ;  /* 0x000000000000794d */ /* 0x000fea0003800000 */
.L_x_1:
[----:B------:R-:W-:-:S00]  /*0260*/  BRA `(.L_x_1) ;  /* 0xfffffffc00fc7947 */ /* 0x000fc0000383ffff */
[----:B------:R-:W-:-:S00]  /*0270*/  NOP ;  /* 0x0000000000007918 */ /* 0x000fc00000000000 */
        /* <DEDUP_REMOVED lines=8> */
.L_x_265:


//--------------------- .text._Z24binary_digit_sort_kernelP3RayPbPjjS0_ --------------------------
	.section	.text._Z24binary_digit_sort_kernelP3RayPbPjjS0_,"ax",@progbits
	.align	128
        .global         _Z24binary_digit_sort_kernelP3RayPbPjjS0_
        .type           _Z24binary_digit_sort_kernelP3RayPbPjjS0_,@function
        .size           _Z24binary_digit_sort_kernelP3RayPbPjjS0_,(.L_x_266 - _Z24binary_digit_sort_kernelP3RayPbPjjS0_)
        .other          _Z24binary_digit_sort_kernelP3RayPbPjjS0_,@"STO_CUDA_ENTRY STV_DEFAULT"
_Z24binary_digit_sort_kernelP3RayPbPjjS0_:
.text._Z24binary_digit_sort_kernelP3RayPbPjjS0_:
[----:B------:R-:W-:Y:S01]  /*0000*/  LDC R1, c[0x0][0x37c] ;  /* 0x0000df00ff017b82 */ /* 0x000fe20000000800 */
[----:B------:R-:W0:Y:S07]  /*0010*/  S2R R11, SR_TID.X ;  /* 0x00000000000b7919 */ /* 0x000e2e0000002100 */
[----:B------:R-:W0:Y:S08]  /*0020*/  S2UR UR4, SR_CTAID.X ;  /* 0x00000000000479c3 */ /* 0x000e300000002500 */
[----:B------:R-:W0:Y:S08]  /*0030*/  LDC R0, c[0x0][0x360] ;  /* 0x0000d800ff007b82 */ /* 0x000e300000000800 */
[----:B------:R-:W1:Y:S01]  /*0040*/  LDC R10, c[0x0][0x398] ;  /* 0x0000e600ff0a7b82 */ /* 0x000e620000000800 */
[----:B0-----:R-:W-:-:S05]  /*0050*/  IMAD R11, R0, UR4, R11 ;  /* 0x00000004000b7c24 */ /* 0x001fca000f8e020b */
[----:B-1----:R-:W-:-:S13]  /*0060*/  ISETP.GE.U32.AND P0, PT, R11, R10, PT ;  /* 0x0000000a0b00720c */ /* 0x002fda0003f06070 */
[----:B------:R-:W-:Y:S05]  /*0070*/  @P0 EXIT ;  /* 0x000000000000094d */ /* 0x000fea0003800000 */
[----:B------:R-:W0:Y:S01]  /*0080*/  LDC.64 R8, c[0x0][0x390] ;  /* 0x0000e400ff087b82 */ /* 0x000e220000000a00 */
[----:B------:R-:W1:Y:S01]  /*0090*/  LDCU UR4, c[0x0][0x370] ;  /* 0x00006e00ff0477ac */ /* 0x000e620008000800 */
[----:B------:R-:W2:Y:S06]  /*00a0*/  LDCU.64 UR6, c[0x0][0x358] ;  /* 0x00006b00ff0677ac */ /* 0x000eac0008000a00 */
[----:B------:R-:W3:Y:S01]  /*00b0*/  LDC.64 R2, c[0x0][0x390] ;  /* 0x0000e400ff027b82 */ /* 0x000ee20000000a00 */
[----:B------:R-:W4:Y:S01]  /*00c0*/  LDCU UR5, c[0x0][0x398] ;  /* 0x00007300ff0577ac */ /* 0x000f220008000800 */
[----:B------:R-:W0:Y:S06]  /*00d0*/  LDCU.64 UR8, c[0x0][0x388] ;  /* 0x00007100ff0877ac */ /* 0x000e2c0008000a00 */
[----:B------:R-:W2:Y:S01]  /*00e0*/  LDC.64 R4, c[0x0][0x3a0] ;  /* 0x0000e800ff047b82 */ /* 0x000ea20000000a00 */
[----:B-1----:R-:W-:-:S07]  /*00f0*/  IMAD R0, R0, UR4, RZ ;  /* 0x0000000400007c24 */ /* 0x002fce000f8e02ff */
[----:B------:R-:W1:Y:S01]  /*0100*/  LDC.64 R6, c[0x0][0x380] ;  /* 0x0000e000ff067b82 */ /* 0x000e620000000a00 */
[----:B0---4-:R-:W-:-:S07]  /*0110*/  IMAD.WIDE.U32 R8, R10, 0x4, R8 ;  /* 0x000000040a087825 */ /* 0x011fce00078e0008 */
.L_x_5:
[----:B------:R-:W-:-:S04]  /*0120*/  IADD3 R12, P0, PT, R11, UR8, RZ ;  /* 0x000000080b0c7c10 */ /* 0x000fc8000ff1e0ff */
[----:B------:R-:W-:-:S05]  /*0130*/  IADD3.X R13, PT, PT, RZ, UR9, RZ, P0, !PT ;  /* 0x00000009ff0d7c10 */ /* 0x000fca00087fe4ff */
[----:B--2---:R-:W2:Y:S01]  /*0140*/  LDG.E.U8 R12, desc[UR6][R12.64] ;  /* 0x000000060c0c7981 */ /* 0x004ea2000c1e1100 */
[----:B------:R-:W-:Y:S01]  /*0150*/  BSSY.RECONVERGENT B0, `(.L_x_2) ;  /* 0x000003f000007945 */ /* 0x000fe20003800200 */
[----:B--2---:R-:W-:-:S13]  /*0160*/  ISETP.NE.AND P0, PT, R12, RZ, PT ;  /* 0x000000ff0c00720c */ /* 0x004fda0003f05270 */
[----:B01----:R-:W-:Y:S05]  /*0170*/  @!P0 BRA `(.L_x_3) ;  /* 0x00000000007c8947 */ /* 0x003fea0003800000 */
[C---:B---3--:R-:W-:Y:S01]  /*0180*/  IMAD.WIDE.U32 R14, R11.reuse, 0x4, R2 ;  /* 0x000000040b0e7825 */ /* 0x048fe200078e0002 */
[----:B------:R-:W2:Y:S05]  /*0190*/  LDG.E R17, desc[UR6][R8.64] ;  /* 0x0000000608117981 */ /* 0x000eaa000c1e1900 */
[----:B------:R-:W2:Y:S01]  /*01a0*/  LDG.E R14, desc[UR6][R14.64] ;  /* 0x000000060e0e7981 */ /* 0x000ea2000c1e1900 */
[----:B-1----:R-:W-:-:S05]  /*01b0*/  IMAD.WIDE.U32 R12, R11, 0x30, R6 ;  /* 0x000000300b0c7825 */ /* 0x002fca00078e0006 */
[----:B------:R-:W3:Y:S04]  /*01c0*/  LDG.E R19, desc[UR6][R12.64] ;  /* 0x000000060c137981 */ /* 0x000ee8000c1e1900 */
[----:B------:R-:W4:Y:S04]  /*01d0*/  LDG.E R21, desc[UR6][R12.64+0x4] ;  /* 0x000004060c157981 */ /* 0x000f28000c1e1900 */
[----:B------:R-:W5:Y:S04]  /*01e0*/  LDG.E R23, desc[UR6][R12.64+0x8] ;  /* 0x000008060c177981 */ /* 0x000f68000c1e1900 */
        /* <DEDUP_REMOVED lines=8> */
[----:B------:R-:W5:Y:S01]  /*0270*/  LDG.E R24, desc[UR6][R12.64+0x2c] ;  /* 0x00002c060c187981 */ /* 0x000f62000c1e1900 */
[----:B--2---:R-:W-:-:S05]  /*0280*/  IADD3 R15, PT, PT, -R17, UR5, R14 ;  /* 0x00000005110f7c10 */ /* 0x004fca000fffe10e */
[----:B------:R-:W-:-:S05]  /*0290*/  IMAD.WIDE.U32 R14, R15, 0x30, R4 ;  /* 0x000000300f0e7825 */ /* 0x000fca00078e0004 */
[----:B---3--:R0:W-:Y:S04]  /*02a0*/  STG.E desc[UR6][R14.64], R19 ;  /* 0x000000130e007986 */ /* 0x0081e8000c101906 */
[----:B----4-:R0:W-:Y:S04]  /*02b0*/  STG.E desc[UR6][R14.64+0x4], R21 ;  /* 0x000004150e007986 */ /* 0x0101e8000c101906 */
[----:B-----5:R0:W-:Y:S04]  /*02c0*/  STG.E desc[UR6][R14.64+0x8], R23 ;  /* 0x000008170e007986 */ /* 0x0201e8000c101906 */
[----:B------:R0:W-:Y:S04]  /*02d0*/  STG.E desc[UR6][R14.64+0xc], R25 ;  /* 0x00000c190e007986 */ /* 0x0001e8000c101906 */
[----:B------:R0:W-:Y:S04]  /*02e0*/  STG.E desc[UR6][R14.64+0x10], R27 ;  /* 0x0000101b0e007986 */ /* 0x0001e8000c101906 */
[----:B------:R0:W-:Y:S04]  /*02f0*/  STG.E desc[UR6][R14.64+0x14], R29 ;  /* 0x0000141d0e007986 */ /* 0x0001e8000c101906 */
[----:B------:R0:W-:Y:S04]  /*0300*/  STG.E desc[UR6][R14.64+0x18], R10 ;  /* 0x0000180a0e007986 */ /* 0x0001e8000c101906 */
[----:B------:R0:W-:Y:S04]  /*0310*/  STG.E desc[UR6][R14.64+0x1c], R16 ;  /* 0x00001c100e007986 */ /* 0x0001e8000c101906 */
[----:B------:R0:W-:Y:S04]  /*0320*/  STG.E desc[UR6][R14.64+0x20], R18 ;  /* 0x000020120e007986 */ /* 0x0001e8000c101906 */
[----:B------:R0:W-:Y:S04]  /*0330*/  STG.E desc[UR6][R14.64+0x24], R20 ;  /* 0x000024140e007986 */ /* 0x0001e8000c101906 */
[----:B------:R0:W-:Y:S04]  /*0340*/  STG.E desc[UR6][R14.64+0x28], R22 ;  /* 0x000028160e007986 */ /* 0x0001e8000c101906 */
[----:B------:R0:W-:Y:S01]  /*0350*/  STG.E desc[UR6][R14.64+0x2c], R24 ;  /* 0x00002c180e007986 */ /* 0x0001e2000c101906 */
[----:B------:R-:W-:Y:S05]  /*0360*/  BRA `(.L_x_4) ;  /* 0x0000000000747947 */ /* 0x000fea0003800000 */
.L_x_3:
[----:B---3--:R-:W-:-:S06]  /*0370*/  IMAD.WIDE.U32 R14, R11, 0x4, R2 ;  /* 0x000000040b0e7825 */ /* 0x008fcc00078e0002 */
        /* <DEDUP_REMOVED lines=14> */
[----:B--2---:R-:W-:-:S05]  /*0460*/  IADD3 R15, PT, PT, -R14, R11, RZ ;  /* 0x0000000b0e0f7210 */ /* 0x004fca0007ffe1ff */
        /* <DEDUP_REMOVED lines=12> */
[----:B------:R1:W-:Y:S02]  /*0530*/  STG.E desc[UR6][R14.64+0x2c], R22 ;  /* 0x00002c160e007986 */ /* 0x0003e4000c101906 */
.L_x_4:
[----:B------:R-:W-:Y:S05]  /*0540*/  BSYNC.RECONVERGENT B0 ;  /* 0x0000000000007941 */ /* 0x000fea0003800200 */
.L_x_2:
[----:B------:R-:W-:-:S04]  /*0550*/  IADD3 R11, PT, PT, R0, R11, RZ ;  /* 0x0000000b000b7210 */ /* 0x000fc80007ffe0ff */
[----:B------:R-:W-:-:S13]  /*0560*/  ISETP.GE.U32.AND P0, PT, R11, UR5, PT ;  /* 0x000000050b007c0c */ /* 0x000fda000bf06070 */
[----:B------:R-:W-:Y:S05]  /*0570*/  @!P0 BRA `(.L_x_5) ;  /* 0xfffffff800e88947 */ /* 0x000fea000383ffff */
[----:B------:R-:W-:Y:S05]  /*0580*/  EXIT ;  /* 0x000000000000794d */ /* 0x000fea0003800000 */
.L_x_6:
        /* <DEDUP_REMOVED lines=15> */
.L_x_266:


//--------------------- .text._Z12s_gen_kernelPbjPj --------------------------
	.section	.text._Z12s_gen_kernelPbjPj,"ax",@progbits
	.align	128
        .global         _Z12s_gen_kernelPbjPj
        .type           _Z12s_gen_kernelPbjPj,@function
        .size           _Z12s_gen_kernelPbjPj,(.L_x_267 - _Z12s_gen_kernelPbjPj)
        .other          _Z12s_gen_kernelPbjPj,@"STO_CUDA_ENTRY STV_DEFAULT"
_Z12s_gen_kernelPbjPj:
.text._Z12s_gen_kernelPbjPj:
[----:B------:R-:W-:Y:S01]  /*0000*/  LDC R1, c[0x0][0x37c] ;  /* 0x0000df00ff017b82 */ /* 0x000fe20000000800 */
[----:B------:R-:W0:Y:S07]  /*0010*/  S2R R0, SR_TID.X ;  /* 0x0000000000007919 */ /* 0x000e2e0000002100 */
[----:B------:R-:W0:Y:S01]  /*0020*/  S2UR UR4, SR_CTAID.X ;  /* 0x00000000000479c3 */ /* 0x000e220000002500 */
[----:B------:R-:W1:Y:S07]  /*0030*/  LDCU UR5, c[0x0][0x388] ;  /* 0x00007100ff0577ac */ /* 0x000e6e0008000800 */
[----:B------:R-:W0:Y:S02]  /*0040*/  LDC R9, c[0x0][0x360] ;  /* 0x0000d800ff097b82 */ /* 0x000e240000000800 */
[----:B0-----:R-:W-:-:S05]  /*0050*/  IMAD R0, R9, UR4, R0 ;  /* 0x0000000409007c24 */ /* 0x001fca000f8e0200 */
[----:B-1----:R-:W-:-:S13]  /*0060*/  ISETP.GE.U32.AND P0, PT, R0, UR5, PT ;  /* 0x0000000500007c0c */ /* 0x002fda000bf06070 */
[----:B------:R-:W-:Y:S05]  /*0070*/  @P0 EXIT ;  /* 0x000000000000094d */ /* 0x000fea0003800000 */
[----:B------:R-:W0:Y:S01]  /*0080*/  LDC.64 R6, c[0x0][0x390] ;  /* 0x0000e400ff067b82 */ /* 0x000e220000000a00 */
[----:B------:R-:W1:Y:S01]  /*0090*/  LDCU UR4, c[0x0][0x370] ;  /* 0x00006e00ff0477ac */ /* 0x000e620008000800 */
[----:B------:R-:W2:Y:S01]  /*00a0*/  LDCU.64 UR6, c[0x0][0x358] ;  /* 0x00006b00ff0677ac */ /* 0x000ea20008000a00 */
[----:B------:R-:W3:Y:S01]  /*00b0*/  LDCU.64 UR8, c[0x0][0x380] ;  /* 0x00007000ff0877ac */ /* 0x000ee20008000a00 */
[----:B-1----:R-:W-:-:S07]  /*00c0*/  IMAD R9, R9, UR4, RZ ;  /* 0x0000000409097c24 */ /* 0x002fce000f8e02ff */
.L_x_7:
[----:B---3--:R-:W-:-:S04]  /*00d0*/  IADD3 R4, P0, PT, R0, UR8, RZ ;  /* 0x0000000800047c10 */ /* 0x008fc8000ff1e0ff */
[----:B-1----:R-:W-:-:S06]  /*00e0*/  IADD3.X R5, PT, PT, RZ, UR9, RZ, P0, !PT ;  /* 0x00000009ff057c10 */ /* 0x002fcc00087fe4ff */
[----:B--2---:R-:W2:Y:S01]  /*00f0*/  LDG.E.S8 R5, desc[UR6][R4.64] ;  /* 0x0000000604057981 */ /* 0x004ea2000c1e1300 */
[----:B0-----:R-:W-:Y:S01]  /*0100*/  IMAD.WIDE.U32 R2, R0, 0x4, R6 ;  /* 0x0000000400027825 */ /* 0x001fe200078e0006 */
[----:B------:R-:W-:-:S04]  /*0110*/  IADD3 R0, PT, PT, R9, R0, RZ ;  /* 0x0000000009007210 */ /* 0x000fc80007ffe0ff */
[----:B------:R-:W-:Y:S01]  /*0120*/  ISETP.GE.U32.AND P0, PT, R0, UR5, PT ;  /* 0x0000000500007c0c */ /* 0x000fe2000bf06070 */
[----:B--2---:R1:W-:-:S12]  /*0130*/  STG.E desc[UR6][R2.64], R5 ;  /* 0x0000000502007986 */ /* 0x0043d8000c101906 */
[----:B------:R-:W-:Y:S05]  /*0140*/  @!P0 BRA `(.L_x_7) ;  /* 0xfffffffc00e08947 */ /* 0x000fea000383ffff */
[----:B------:R-:W-:Y:S05]  /*0150*/  EXIT ;  /* 0x000000000000794d */ /* 0x000fea0003800000 */
.L_x_8:
        /* <DEDUP_REMOVED lines=10> */
.L_x_267:


//--------------------- .text._Z10add_kernelPjS_j --------------------------
	.section	.text._Z10add_kernelPjS_j,"ax",@progbits
	.align	128
        .global         _Z10add_kernelPjS_j
        .type           _Z10add_kernelPjS_j,@function
        .size           _Z10add_kernelPjS_j,(.L_x_268 - _Z10add_kernelPjS_j)
        .other          _Z10add_kernelPjS_j,@"STO_CUDA_ENTRY STV_DEFAULT"
_Z10add_kernelPjS_j:
.text._Z10add_kernelPjS_j:
[----:B------:R-:W-:Y:S08]  /*0000*/  LDC R1, c[0x0][0x37c] ;  /* 0x0000df00ff017b82 */ /* 0x000ff00000000800 */
[----:B------:R-:W0:Y:S08]  /*0010*/  S2UR UR4, SR_CTAID.X ;  /* 0x00000000000479c3 */ /* 0x000e300000002500 */
[----:B------:R-:W1:Y:S01]  /*0020*/  LDC R0, c[0x0][0x390] ;  /* 0x0000e400ff007b82 */ /* 0x000e620000000800 */
[----:B0-----:R-:W-:-:S06]  /*0030*/  UIADD3 UR4, UPT, UPT, UR4, 0x1, URZ ;  /* 0x0000000104047890 */ /* 0x001fcc000fffe0ff */
[----:B-1----:R-:W-:-:S13]  /*0040*/  ISETP.LE.U32.AND P0, PT, R0, UR4, PT ;  /* 0x0000000400007c0c */ /* 0x002fda000bf03070 */
[----:B------:R-:W-:Y:S05]  /*0050*/  @P0 EXIT ;  /* 0x000000000000094d */ /* 0x000fea0003800000 */
[----:B------:R-:W0:Y:S01]  /*0060*/  LDCU UR5, c[0x0][0x360] ;  /* 0x00006c00ff0577ac */ /* 0x000e220008000800 */
[----:B------:R-:W1:Y:S01]  /*0070*/  S2R R0, SR_TID.X ;  /* 0x0000000000007919 */ /* 0x000e620000002100 */
[----:B------:R-:W2:Y:S01]  /*0080*/  LDC.64 R8, c[0x0][0x380] ;  /* 0x0000e000ff087b82 */ /* 0x000ea20000000a00 */
[----:B------:R-:W-:Y:S01]  /*0090*/  MOV R11, UR4 ;  /* 0x00000004000b7c02 */ /* 0x000fe20008000f00 */
[----:B------:R-:W3:Y:S01]  /*00a0*/  LDCU.64 UR6, c[0x0][0x358] ;  /* 0x00006b00ff0677ac */ /* 0x000ee20008000a00 */
[----:B------:R-:W4:Y:S05]  /*00b0*/  LDCU UR8, c[0x0][0x390] ;  /* 0x00007200ff0877ac */ /* 0x000f2a0008000800 */
[----:B------:R-:W0:Y:S08]  /*00c0*/  LDC.64 R6, c[0x0][0x388] ;  /* 0x0000e200ff067b82 */ /* 0x000e300000000a00 */
[----:B------:R-:W0:Y:S02]  /*00d0*/  LDC R10, c[0x0][0x370] ;  /* 0x0000dc00ff0a7b82 */ /* 0x000e240000000800 */
.L_x_10:
[----:B------:R-:W-:-:S13]  /*00e0*/  ISETP.NE.AND P0, PT, R11, RZ, PT ;  /* 0x000000ff0b00720c */ /* 0x000fda0003f05270 */
[----:B------:R-:W-:Y:S05]  /*00f0*/  @!P0 BRA `(.L_x_9) ;  /* 0x00000000001c8947 */ /* 0x000fea0003800000 */
[C---:B01----:R-:W-:Y:S02]  /*0100*/  IMAD R5, R11.reuse, UR5, R0 ;  /* 0x000000050b057c24 */ /* 0x043fe4000f8e0200 */
[----:B------:R-:W-:-:S04]  /*0110*/  IMAD.WIDE.U32 R2, R11, 0x4, R6 ;  /* 0x000000040b027825 */ /* 0x000fc800078e0006 */
[----:B--2---:R-:W-:Y:S02]  /*0120*/  IMAD.WIDE.U32 R4, R5, 0x4, R8 ;  /* 0x0000000405047825 */ /* 0x004fe400078e0008 */
[----:B---3--:R-:W2:Y:S04]  /*0130*/  LDG.E R2, desc[UR6][R2.64] ;  /* 0x0000000602027981 */ /* 0x008ea8000c1e1900 */
[----:B------:R-:W2:Y:S02]  /*0140*/  LDG.E R13, desc[UR6][R4.64] ;  /* 0x00000006040d7981 */ /* 0x000ea4000c1e1900 */
[----:B--2---:R-:W-:-:S05]  /*0150*/  IADD3 R13, PT, PT, R2, R13, RZ ;  /* 0x0000000d020d7210 */ /* 0x004fca0007ffe0ff */
[----:B------:R0:W-:Y:S02]  /*0160*/  STG.E desc[UR6][R4.64], R13 ;  /* 0x0000000d04007986 */ /* 0x0001e4000c101906 */
.L_x_9:
[----:B0-----:R-:W-:-:S04]  /*0170*/  IADD3 R11, PT, PT, R10, R11, RZ ;  /* 0x0000000b0a0b7210 */ /* 0x001fc80007ffe0ff */
[----:B----4-:R-:W-:-:S13]  /*0180*/  ISETP.GE.U32.AND P0, PT, R11, UR8, PT ;  /* 0x000000080b007c0c */ /* 0x010fda000bf06070 */
[----:B------:R-:W-:Y:S05]  /*0190*/  @!P0 BRA `(.L_x_10) ;  /* 0xfffffffc00d08947 */ /* 0x000fea000383ffff */
[----:B---3--:R-:W-:Y:S05]  /*01a0*/  EXIT ;  /* 0x000000000000794d */ /* 0x008fea0003800000 */
.L_x_11:
        /* <DEDUP_REMOVED lines=13> */
.L_x_268:


//--------------------- .text._Z18scan_blocks_kernelPjS_j --------------------------
	.section	.text._Z18scan_blocks_kernelPjS_j,"ax",@progbits
	.align	128
        .global         _Z18scan_blocks_kernelPjS_j
        .type           _Z18scan_blocks_kernelPjS_j,@function
        .size           _Z18scan_blocks_kernelPjS_j,(.L_x_269 - _Z18scan_blocks_kernelPjS_j)
        .other          _Z18scan_blocks_kernelPjS_j,@"STO_CUDA_ENTRY STV_DEFAULT"
_Z18scan_blocks_kernelPjS_j:
.text._Z18scan_blocks_kernelPjS_j:
[----:B------:R-:W-:Y:S08]  /*0000*/  LDC R1, c[0x0][0x37c] ;  /* 0x0000df00ff017b82 */ /* 0x000ff00000000800 */
[----:B------:R-:W0:Y:S08]  /*0010*/  S2UR UR6, SR_CTAID.X ;  /* 0x00000000000679c3 */ /* 0x000e300000002500 */
[----:B------:R-:W0:Y:S02]  /*0020*/  LDC R0, c[0x0][0x390] ;  /* 0x0000e400ff007b82 */ /* 0x000e240000000800 */
[----:B0-----:R-:W-:-:S13]  /*0030*/  ISETP.LE.U32.AND P0, PT, R0, UR6, PT ;  /* 0x0000000600007c0c */ /* 0x001fda000bf03070 */
[----:B------:R-:W-:Y:S05]  /*0040*/  @P0 EXIT ;  /* 0x000000000000094d */ /* 0x000fea0003800000 */
[----:B------:R-:W0:Y:S01]  /*0050*/  S2R R0, SR_TID.X ;  /* 0x0000000000007919 */ /* 0x000e220000002100 */
[----:B------:R-:W1:Y:S01]  /*0060*/  S2UR UR5, SR_CgaCtaId ;  /* 0x00000000000579c3 */ /* 0x000e620000008800 */
[----:B------:R-:W2:Y:S01]  /*0070*/  LDCU UR7, c[0x0][0x360] ;  /* 0x00006c00ff0777ac */ /* 0x000ea20008000800 */
[----:B------:R-:W-:Y:S01]  /*0080*/  IMAD.U32 R9, RZ, RZ, UR6 ;  /* 0x00000006ff097e24 */ /* 0x000fe2000f8e00ff */
[----:B------:R-:W-:Y:S01]  /*0090*/  UMOV UR4, 0x400 ;  /* 0x0000040000047882 */ /* 0x000fe20000000000 */
[----:B------:R-:W3:Y:S04]  /*00a0*/  LDCU.64 UR8, c[0x0][0x358] ;  /* 0x00006b00ff0877ac */ /* 0x000ee80008000a00 */
[----:B------:R-:W4:Y:S01]  /*00b0*/  LDC.64 R2, c[0x0][0x380] ;  /* 0x0000e000ff027b82 */ /* 0x000f220000000a00 */
[----:B------:R-:W0:Y:S07]  /*00c0*/  LDCU UR10, c[0x0][0x390] ;  /* 0x00007200ff0a77ac */ /* 0x000e2e0008000800 */
[----:B------:R-:W2:Y:S01]  /*00d0*/  LDC R8, c[0x0][0x370] ;  /* 0x0000dc00ff087b82 */ /* 0x000ea20000000800 */
[----:B-1----:R-:W-:Y:S01]  /*00e0*/  ULEA UR4, UR5, UR4, 0x18 ;  /* 0x0000000405047291 */ /* 0x002fe2000f8ec0ff */
[C---:B0-----:R-:W-:Y:S01]  /*00f0*/  VIADD R15, R0.reuse, 0xfffffff8 ;  /* 0xfffffff8000f7836 */ /* 0x041fe20000000000 */
[CC--:B------:R-:W-:Y:S01]  /*0100*/  LEA.HI R10, R0.reuse, R0.reuse, RZ, 0x1b ;  /* 0x00000000000a7211 */ /* 0x0c0fe200078fd8ff */
[C---:B------:R-:W-:Y:S01]  /*0110*/  VIADD R17, R0.reuse, 0xfffffff0 ;  /* 0xfffffff000117836 */ /* 0x040fe20000000000 */
[C---:B------:R-:W-:Y:S01]  /*0120*/  LOP3.LUT R18, R0.reuse, 0x1, RZ, 0xc0, !PT ;  /* 0x0000000100127812 */ /* 0x040fe200078ec0ff */
[C---:B------:R-:W-:Y:S01]  /*0130*/  VIADD R5, R0.reuse, 0xffffffff ;  /* 0xffffffff00057836 */ /* 0x040fe20000000000 */
[-C--:B------:R-:W-:Y:S01]  /*0140*/  LEA.HI R14, R15, R0.reuse, RZ, 0x1b ;  /* 0x000000000f0e7211 */ /* 0x080fe200078fd8ff */
        /* <DEDUP_REMOVED lines=8> */
[----:B------:R-:W-:Y:S01]  /*01d0*/  VIADD R19, R0, 0x1 ;  /* 0x0000000100137836 */ /* 0x000fe20000000000 */
[----:B------:R-:W-:-:S02]  /*01e0*/  LEA.HI R16, R21, R0, RZ, 0x1b ;  /* 0x0000000015107211 */ /* 0x000fc400078fd8ff */
[----:B------:R-:W-:Y:S02]  /*01f0*/  LEA.HI R17, R23, R0, RZ, 0x1b ;  /* 0x0000000017117211 */ /* 0x000fe400078fd8ff */
[----:B------:R-:W-:Y:S02]  /*0200*/  LEA R10, R10, UR4, 0x2 ;  /* 0x000000040a0a7c11 */ /* 0x000fe4000f8e10ff */
[----:B------:R-:W-:Y:S02]  /*0210*/  ISETP.NE.AND P1, PT, R18, RZ, PT ;  /* 0x000000ff1200720c */ /* 0x000fe40003f25270 */
[----:B------:R-:W-:Y:S02]  /*0220*/  LEA R11, R5, UR4, 0x2 ;  /* 0x00000004050b7c11 */ /* 0x000fe4000f8e10ff */
[----:B------:R-:W-:Y:S02]  /*0230*/  LEA R12, R7, UR4, 0x2 ;  /* 0x00000004070c7c11 */ /* 0x000fe4000f8e10ff */
[----:B------:R-:W-:-:S02]  /*0240*/  LEA R13, R13, UR4, 0x2 ;  /* 0x000000040d0d7c11 */ /* 0x000fc4000f8e10ff */
[----:B------:R-:W-:Y:S02]  /*0250*/  LEA R14, R14, UR4, 0x2 ;  /* 0x000000040e0e7c11 */ /* 0x000fe4000f8e10ff */
[----:B------:R-:W-:Y:S02]  /*0260*/  LEA R15, R15, UR4, 0x2 ;  /* 0x000000040f0f7c11 */ /* 0x000fe4000f8e10ff */
[----:B------:R-:W-:Y:S02]  /*0270*/  LEA R16, R16, UR4, 0x2 ;  /* 0x0000000410107c11 */ /* 0x000fe4000f8e10ff */
[----:B--234-:R-:W-:-:S07]  /*0280*/  LEA R17, R17, UR4, 0x2 ;  /* 0x0000000411117c11 */ /* 0x01cfce000f8e10ff */
.L_x_12:
[----:B0-----:R-:W-:-:S04]  /*0290*/  IMAD R5, R9, UR7, R0 ;  /* 0x0000000709057c24 */ /* 0x001fc8000f8e0200 */
[----:B------:R-:W-:-:S05]  /*02a0*/  IMAD.WIDE.U32 R4, R5, 0x4, R2 ;  /* 0x0000000405047825 */ /* 0x000fca00078e0002 */
[----:B------:R-:W2:Y:S01]  /*02b0*/  LDG.E R7, desc[UR8][R4.64] ;  /* 0x0000000804077981 */ /* 0x000ea2000c1e1900 */
[C---:B------:R-:W-:Y:S02]  /*02c0*/  LOP3.LUT P0, RZ, R19.reuse, 0x3, RZ, 0xc0, !PT ;  /* 0x0000000313ff7812 */ /* 0x040fe4000780c0ff */
[C---:B------:R-:W-:Y:S02]  /*02d0*/  LOP3.LUT P2, RZ, R19.reuse, 0xf, RZ, 0xc0, !PT ;  /* 0x0000000f13ff7812 */ /* 0x040fe4000784c0ff */
[C---:B------:R-:W-:Y:S02]  /*02e0*/  LOP3.LUT P3, RZ, R19.reuse, 0x1f, RZ, 0xc0, !PT ;  /* 0x0000001f13ff7812 */ /* 0x040fe4000786c0ff */
[C---:B------:R-:W-:Y:S02]  /*02f0*/  LOP3.LUT P4, RZ, R19.reuse, 0x3f, RZ, 0xc0, !PT ;  /* 0x0000003f13ff7812 */ /* 0x040fe4000788c0ff */
[----:B------:R-:W-:Y:S02]  /*0300*/  LOP3.LUT P5, RZ, R19, 0x7f, RZ, 0xc0, !PT ;  /* 0x0000007f13ff7812 */ /* 0x000fe400078ac0ff */
[----:B------:R-:W-:-:S13]  /*0310*/  ISETP.NE.AND P6, PT, R0, RZ, PT ;  /* 0x000000ff0000720c */ /* 0x000fda0003fc5270 */
[----:B------:R-:W-:Y:S01]  /*0320*/  @!P6 MOV R20, 0x400 ;  /* 0x000004000014e802 */ /* 0x000fe20000000f00 */
[----:B--2---:R-:W-:Y:S01]  /*0330*/  STS [R10], R7 ;  /* 0x000000070a007388 */ /* 0x004fe20000000800 */
[----:B------:R-:W-:Y:S06]  /*0340*/  BAR.SYNC.DEFER_BLOCKING 0x0 ;  /* 0x0000000000007b1d */ /* 0x000fec0000010000 */
[----:B------:R-:W-:Y:S04]  /*0350*/  @P1 LDS R6, [R11+-0x4] ;  /* 0xfffffc000b061984 */ /* 0x000fe80000000800 */
[----:B------:R-:W0:Y:S02]  /*0360*/  @P1 LDS R21, [R10] ;  /* 0x000000000a151984 */ /* 0x000e240000000800 */
[----:B0-----:R-:W-:-:S05]  /*0370*/  @P1 IMAD.IADD R21, R6, 0x1, R21 ;  /* 0x0000000106151824 */ /* 0x001fca00078e0215 */
[----:B------:R-:W-:Y:S01]  /*0380*/  @P1 STS [R10], R21 ;  /* 0x000000150a001388 */ /* 0x000fe20000000800 */
[----:B------:R-:W-:Y:S01]  /*0390*/  BAR.SYNC.DEFER_BLOCKING 0x0 ;  /* 0x0000000000007b1d */ /* 0x000fe20000010000 */
[----:B------:R-:W-:-:S05]  /*03a0*/  LOP3.LUT P1, RZ, R19, 0x7, RZ, 0xc0, !PT ;  /* 0x0000000713ff7812 */ /* 0x000fca000782c0ff */
[----:B------:R-:W-:Y:S04]  /*03b0*/  @!P0 LDS R6, [R12+-0x8] ;  /* 0xfffff8000c068984 */ /* 0x000fe80000000800 */
[----:B------:R-:W0:Y:S02]  /*03c0*/  @!P0 LDS R23, [R10] ;  /* 0x000000000a178984 */ /* 0x000e240000000800 */
[----:B0-----:R-:W-:-:S05]  /*03d0*/  @!P0 IMAD.IADD R23, R6, 0x1, R23 ;  /* 0x0000000106178824 */ /* 0x001fca00078e0217 */
[----:B------:R-:W-:Y:S01]  /*03e0*/  @!P0 STS [R10], R23 ;  /* 0x000000170a008388 */ /* 0x000fe20000000800 */
[----:B------:R-:W-:Y:S06]  /*03f0*/  BAR.SYNC.DEFER_BLOCKING 0x0 ;  /* 0x0000000000007b1d */ /* 0x000fec0000010000 */
        /* <DEDUP_REMOVED lines=13> */
[----:B------:R0:W-:Y:S01]  /*04d0*/  @!P3 STS [R10], R23 ;  /* 0x000000170a00b388 */ /* 0x0001e20000000800 */
[----:B------:R-:W-:Y:S06]  /*04e0*/  BAR.SYNC.DEFER_BLOCKING 0x0 ;  /* 0x0000000000007b1d */ /* 0x000fec0000010000 */
[----:B0-----:R-:W0:Y:S01]  /*04f0*/  @!P6 S2R R23, SR_CgaCtaId ;  /* 0x000000000017e919 */ /* 0x001e220000008800 */
[----:B------:R-:W-:Y:S04]  /*0500*/  @!P4 LDS R6, [R16+-0x80] ;  /* 0xffff80001006c984 */ /* 0x000fe80000000800 */
[----:B------:R-:W1:Y:S01]  /*0510*/  @!P4 LDS R7, [R10] ;  /* 0x000000000a07c984 */ /* 0x000e620000000800 */
[----:B0-----:R-:W-:Y:S01]  /*0520*/  @!P6 LEA R24, R23, R20, 0x18 ;  /* 0x000000141718e211 */ /* 0x001fe200078ec0ff */
[----:B-1----:R-:W-:-:S05]  /*0530*/  @!P4 IMAD.IADD R7, R6, 0x1, R7 ;  /* 0x000000010607c824 */ /* 0x002fca00078e0207 */
[----:B------:R-:W-:Y:S01]  /*0540*/  @!P4 STS [R10], R7 ;  /* 0x000000070a00c388 */ /* 0x000fe20000000800 */
[----:B------:R-:W-:Y:S06]  /*0550*/  BAR.SYNC.DEFER_BLOCKING 0x0 ;  /* 0x0000000000007b1d */ /* 0x000fec0000010000 */
[----:B------:R-:W-:Y:S04]  /*0560*/  @!P5 LDS R6, [R17+-0x100] ;  /* 0xffff00001106d984 */ /* 0x000fe80000000800 */
[----:B------:R-:W0:Y:S02]  /*0570*/  @!P5 LDS R21, [R10] ;  /* 0x000000000a15d984 */ /* 0x000e240000000800 */
[----:B0-----:R-:W-:-:S02]  /*0580*/  @!P5 IMAD.IADD R21, R6, 0x1, R21 ;  /* 0x000000010615d824 */ /* 0x001fc400078e0215 */
[----:B------:R-:W0:Y:S03]  /*0590*/  @!P6 LDC.64 R6, c[0x0][0x388] ;  /* 0x0000e200ff06eb82 */ /* 0x000e260000000a00 */
[----:B------:R-:W-:Y:S05]  /*05a0*/  @!P5 STS [R10], R21 ;  /* 0x000000150a00d388 */ /* 0x000fea0000000800 */
[----:B------:R-:W-:Y:S01]  /*05b0*/  BAR.SYNC.DEFER_BLOCKING 0x0 ;  /* 0x0000000000007b1d */ /* 0x000fe20000010000 */
[----:B0-----:R-:W-:-:S04]  /*05c0*/  @!P6 IMAD.WIDE R6, R9, 0x4, R6 ;  /* 0x000000040906e825 */ /* 0x001fc800078e0206 */
[----:B------:R-:W-:Y:S01]  /*05d0*/  IMAD.IADD R9, R8, 0x1, R9 ;  /* 0x0000000108097824 */ /* 0x000fe200078e0209 */
[----:B------:R-:W0:Y:S04]  /*05e0*/  @!P6 LDS R23, [R24+0x208] ;  /* 0x000208001817e984 */ /* 0x000e280000000800 */
[----:B------:R-:W-:Y:S04]  /*05f0*/  @!P6 STS [R24+0x208], RZ ;  /* 0x000208ff1800e388 */ /* 0x000fe80000000800 */
[----:B0-----:R-:W-:Y:S01]  /*0600*/  @!P6 STG.E desc[UR8][R6.64], R23 ;  /* 0x000000170600e986 */ /* 0x001fe2000c101908 */
[----:B------:R-:W-:Y:S06]  /*0610*/  BAR.SYNC.DEFER_BLOCKING 0x0 ;  /* 0x0000000000007b1d */ /* 0x000fec0000010000 */
[----:B------:R-:W-:Y:S04]  /*0620*/  @!P5 LDS R20, [R10] ;  /* 0x000000000a14d984 */ /* 0x000fe80000000800 */
[----:B------:R-:W0:Y:S02]  /*0630*/  @!P5 LDS R25, [R17+-0x100] ;  /* 0xffff00001119d984 */ /* 0x000e240000000800 */
[----:B0-----:R-:W-:-:S05]  /*0640*/  @!P5 IMAD.IADD R25, R20, 0x1, R25 ;  /* 0x000000011419d824 */ /* 0x001fca00078e0219 */
[----:B------:R-:W-:Y:S04]  /*0650*/  @!P5 STS [R10], R25 ;  /* 0x000000190a00d388 */ /* 0x000fe80000000800 */
[----:B------:R-:W-:Y:S01]  /*0660*/  @!P5 STS [R17+-0x100], R20 ;  /* 0xffff00141100d388 */ /* 0x000fe20000000800 */
        /* <DEDUP_REMOVED lines=24> */
[----:B------:R-:W-:Y:S01]  /*07f0*/  BAR.SYNC.DEFER_BLOCKING 0x0 ;  /* 0x0000000000007b1d */ /* 0x000fe20000010000 */
[----:B------:R-:W-:-:S05]  /*0800*/  ISETP.NE.AND P1, PT, R18, RZ, PT ;  /* 0x000000ff1200720c */ /* 0x000fca0003f25270 */
[----:B------:R-:W-:Y:S04]  /*0810*/  @!P0 LDS R23, [R10] ;  /* 0x000000000a178984 */ /* 0x000fe80000000800 */
[----:B------:R-:W0:Y:S02]  /*0820*/  @!P0 LDS R6, [R12+-0x8] ;  /* 0xfffff8000c068984 */ /* 0x000e240000000800 */
[----:B0-----:R-:W-:-:S05]  /*0830*/  @!P0 IMAD.IADD R7, R23, 0x1, R6 ;  /* 0x0000000117078824 */ /* 0x001fca00078e0206 */
[----:B------:R-:W-:Y:S04]  /*0840*/  @!P0 STS [R10], R7 ;  /* 0x000000070a008388 */ /* 0x000fe80000000800 */
[----:B------:R-:W-:Y:S01]  /*0850*/  @!P0 STS [R12+-0x8], R23 ;  /* 0xfffff8170c008388 */ /* 0x000fe20000000800 */
[----:B------:R-:W-:Y:S01]  /*0860*/  BAR.SYNC.DEFER_BLOCKING 0x0 ;  /* 0x0000000000007b1d */ /* 0x000fe20000010000 */
[----:B------:R-:W-:-:S05]  /*0870*/  ISETP.GE.U32.AND P0, PT, R9, UR10, PT ;  /* 0x0000000a09007c0c */ /* 0x000fca000bf06070 */
[----:B------:R-:W-:Y:S04]  /*0880*/  @P1 LDS R6, [R10] ;  /* 0x000000000a061984 */ /* 0x000fe80000000800 */
[----:B------:R-:W0:Y:S02]  /*0890*/  @P1 LDS R21, [R11+-0x4] ;  /* 0xfffffc000b151984 */ /* 0x000e240000000800 */
[----:B0-----:R-:W-:-:S05]  /*08a0*/  @P1 IMAD.IADD R21, R6, 0x1, R21 ;  /* 0x0000000106151824 */ /* 0x001fca00078e0215 */
[----:B------:R-:W-:Y:S04]  /*08b0*/  @P1 STS [R10], R21 ;  /* 0x000000150a001388 */ /* 0x000fe80000000800 */
[----:B------:R-:W-:Y:S01]  /*08c0*/  @P1 STS [R11+-0x4], R6 ;  /* 0xfffffc060b001388 */ /* 0x000fe20000000800 */
[----:B------:R-:W-:Y:S06]  /*08d0*/  BAR.SYNC.DEFER_BLOCKING 0x0 ;  /* 0x0000000000007b1d */ /* 0x000fec0000010000 */
[----:B------:R-:W0:Y:S04]  /*08e0*/  LDS R25, [R10] ;  /* 0x000000000a197984 */ /* 0x000e280000000800 */
[----:B0-----:R0:W-:Y:S01]  /*08f0*/  STG.E desc[UR8][R4.64], R25 ;  /* 0x0000001904007986 */ /* 0x0011e2000c101908 */
[----:B------:R-:W-:Y:S05]  /*0900*/  @!P0 BRA `(.L_x_12) ;  /* 0xfffffff800608947 */ /* 0x000fea000383ffff */
[----:B------:R-:W-:Y:S05]  /*0910*/  EXIT ;  /* 0x000000000000794d */ /* 0x000fea0003800000 */
.L_x_13:
        /* <DEDUP_REMOVED lines=14> */
.L_x_269:


//--------------------- .text._Z22map_rays_bitmap_kernelPbjj --------------------------
	.section	.text._Z22map_rays_bitmap_kernelPbjj,"ax",@progbits
	.align	128
        .global         _Z22map_rays_bitmap_kernelPbjj
        .type           _Z22map_rays_bitmap_kernelPbjj,@function
        .size           _Z22map_rays_bitmap_kernelPbjj,(.L_x_270 - _Z22map_rays_bitmap_kernelPbjj)
        .other          _Z22map_rays_bitmap_kernelPbjj,@"STO_CUDA_ENTRY STV_DEFAULT"
_Z22map_rays_bitmap_kernelPbjj:
.text._Z22map_rays_bitmap_kernelPbjj:
        /* <DEDUP_REMOVED lines=8> */
[----:B------:R-:W0:Y:S01]  /*0080*/  LDCU UR4, c[0x0][0x370] ;  /* 0x00006e00ff0477ac */ /* 0x000e220008000800 */
[----:B------:R-:W1:Y:S01]  /*0090*/  LDCU.64 UR6, c[0x0][0x358] ;  /* 0x00006b00ff0677ac */ /* 0x000e620008000a00 */
[----:B------:R-:W2:Y:S01]  /*00a0*/  LDCU UR8, c[0x0][0x388] ;  /* 0x00007100ff0877ac */ /* 0x000ea20008000800 */
[----:B------:R-:W3:Y:S01]  /*00b0*/  LDCU.64 UR10, c[0x0][0x380] ;  /* 0x00007000ff0a77ac */ /* 0x000ee20008000a00 */
[----:B0-----:R-:W-:-:S07]  /*00c0*/  IMAD R5, R5, UR4, RZ ;  /* 0x0000000405057c24 */ /* 0x001fce000f8e02ff */
.L_x_14:
[C---:B---3--:R-:W-:Y:S02]  /*00d0*/  IADD3 R2, P1, PT, R0.reuse, UR10, RZ ;  /* 0x0000000a00027c10 */ /* 0x048fe4000ff3e0ff */
[C---:B--2---:R-:W-:Y:S02]  /*00e0*/  ISETP.GE.U32.AND P0, PT, R0.reuse, UR8, PT ;  /* 0x0000000800007c0c */ /* 0x044fe4000bf06070 */
[----:B------:R-:W-:Y:S01]  /*00f0*/  LEA.HI.X.SX32 R3, R0, UR11, 0x1, P1 ;  /* 0x0000000b00037c11 */ /* 0x000fe200088f0eff */
[----:B------:R-:W-:Y:S01]  /*0100*/  IMAD.IADD R0, R5, 0x1, R0 ;  /* 0x0000000105007824 */ /* 0x000fe200078e0200 */
[----:B------:R-:W-:-:S04]  /*0110*/  SEL R7, RZ, 0x1, !P0 ;  /* 0x00000001ff077807 */ /* 0x000fc80004000000 */
[----:B------:R-:W-:Y:S01]  /*0120*/  ISETP.GE.U32.AND P0, PT, R0, UR5, PT ;  /* 0x0000000500007c0c */ /* 0x000fe2000bf06070 */
[----:B-1----:R0:W-:-:S12]  /*0130*/  STG.E.U8 desc[UR6][R2.64], R7 ;  /* 0x0000000702007986 */ /* 0x0021d8000c101106 */
[----:B0-----:R-:W-:Y:S05]  /*0140*/  @!P0 BRA `(.L_x_14) ;  /* 0xfffffffc00e08947 */ /* 0x001fea000383ffff */
[----:B------:R-:W-:Y:S05]  /*0150*/  EXIT ;  /* 0x000000000000794d */ /* 0x000fea0003800000 */
.L_x_15:
        /* <DEDUP_REMOVED lines=10> */
.L_x_270:


//--------------------- .text._Z17trace_rays_kernelP3RayPbjjP6ObjectjP10PointLightjP14Textured_floor --------------------------
	.section	.text._Z17trace_rays_kernelP3RayPbjjP6ObjectjP10PointLightjP14Textured_floor,"ax",@progbits
	.align	128
        .global         _Z17trace_rays_kernelP3RayPbjjP6ObjectjP10PointLightjP14Textured_floor
        .type           _Z17trace_rays_kernelP3RayPbjjP6ObjectjP10PointLightjP14Textured_floor,@function
        .size           _Z17trace_rays_kernelP3RayPbjjP6ObjectjP10PointLightjP14Textured_floor,(.L_x_264 - _Z17trace_rays_kernelP3RayPbjjP6ObjectjP10PointLightjP14Textured_floor)
        .other          _Z17trace_rays_kernelP3RayPbjjP6ObjectjP10PointLightjP14Textured_floor,@"STO_CUDA_ENTRY STV_DEFAULT"
_Z17trace_rays_kernelP3RayPbjjP6ObjectjP10PointLightjP14Textured_floor:
.text._Z17trace_rays_kernelP3RayPbjjP6ObjectjP10PointLightjP14Textured_floor:
        /* <DEDUP_REMOVED lines=10> */
[----:B0-----:R-:W-:-:S07]  /*00a0*/  IMAD R12, R12, UR4, RZ ;  /* 0x000000040c0c7c24 */ /* 0x001fce000f8e02ff */
.L_x_243:
[----:B0-----:R-:W0:Y:S01]  /*00b0*/  LDCU UR4, c[0x0][0x3a0] ;  /* 0x00007400ff0477ac */ /* 0x001e220008000800 */
[----:B-12---:R-:W2:Y:S01]  /*00c0*/  LDC.64 R56, c[0x0][0x380] ;  /* 0x0000e000ff387b82 */ /* 0x006ea20000000a00 */
[----:B------:R-:W-:Y:S01]  /*00d0*/  PLOP3.LUT P1, PT, PT, PT, PT, 0x80, 0x8 ;  /* 0x000000000008781c */ /* 0x000fe20003f2f070 */
[----:B---3--:R-:W3:Y:S01]  /*00e0*/  LDCU.64 UR8, c[0x0][0x390] ;  /* 0x00007200ff0877ac */ /* 0x008ee20008000a00 */
[----:B----4-:R-:W4:Y:S01]  /*00f0*/  LDCU UR5, c[0x3][URZ] ;  /* 0x00c00000ff0577ac */ /* 0x010f220008000800 */
[----:B0-----:R-:W-:Y:S01]  /*0100*/  UISETP.NE.AND UP0, UPT, UR4, URZ, UPT ;  /* 0x000000ff0400728c */ /* 0x001fe2000bf05270 */
[----:B---3--:R-:W-:Y:S02]  /*0110*/  IADD3 R11, PT, PT, R13, UR8, RZ ;  /* 0x000000080d0b7c10 */ /* 0x008fe4000fffe0ff */
[----:B------:R-:W-:Y:S02]  /*0120*/  IADD3 R13, PT, PT, R12, R13, RZ ;  /* 0x0000000d0c0d7210 */ /* 0x000fe40007ffe0ff */
[----:B----4-:R-:W-:Y:S01]  /*0130*/  MOV R26, UR5 ;  /* 0x00000005001a7c02 */ /* 0x010fe20008000f00 */
[----:B--2---:R-:W-:Y:S01]  /*0140*/  IMAD.WIDE.U32 R56, R11, 0x30, R56 ;  /* 0x000000300b387825 */ /* 0x004fe200078e0038 */
[----:B------:R-:W-:-:S02]  /*0150*/  ISETP.GE.U32.AND P5, PT, R13, UR9, PT ;  /* 0x000000090d007c0c */ /* 0x000fc4000bfa6070 */
[----:B------:R-:W-:Y:S11]  /*0160*/  BRA.U !UP0, `(.L_x_16) ;  /* 0x0000002908d47547 */ /* 0x000ff6000b800000 */
[----:B------:R-:W-:Y:S01]  /*0170*/  HFMA2 R28, -RZ, RZ, 0, 0 ;  /* 0x00000000ff1c7431 */ /* 0x000fe200000001ff */
[----:B------:R-:W-:Y:S02]  /*0180*/  PRMT R33, RZ, 0x7610, R33 ;  /* 0x00007610ff217816 */ /* 0x000fe40000000021 */
[----:B------:R-:W-:-:S07]  /*0190*/  MOV R26, UR5 ;  /* 0x00000005001a7c02 */ /* 0x000fce0008000f00 */
.L_x_80:
[----:B0-----:R-:W0:Y:S02]  /*01a0*/  LDC.64 R42, c[0x0][0x398] ;  /* 0x0000e600ff2a7b82 */ /* 0x001e240000000a00 */
[----:B0-----:R-:W-:-:S05]  /*01b0*/  IMAD.WIDE.U32 R42, R28, 0x98, R42 ;  /* 0x000000981c2a7825 */ /* 0x001fca00078e002a */
[----:B-1----:R-:W2:Y:S02]  /*01c0*/  LDG.E R24, desc[UR6][R42.64+0x18] ;  /* 0x000018062a187981 */ /* 0x002ea4000c1e1900 */
[----:B--2---:R-:W-:-:S13]  /*01d0*/  ISETP.NE.AND P0, PT, R24, RZ, PT ;  /* 0x000000ff1800720c */ /* 0x004fda0003f05270 */
[----:B----4-:R-:W-:Y:S05]  /*01e0*/  @!P0 BRA `(.L_x_17) ;  /* 0x0000000c00888947 */ /* 0x010fea0003800000 */
[----:B------:R-:W2:Y:S04]  /*01f0*/  LDG.E.64 R8, desc[UR6][R42.64+0x10] ;  /* 0x000010062a087981 */ /* 0x000ea8000c1e1b00 */
[----:B------:R0:W4:Y:S04]  /*0200*/  LDG.E R23, desc[UR6][R56.64+0xc] ;  /* 0x00000c0638177981 */ /* 0x000128000c1e1900 */
[----:B------:R0:W4:Y:S04]  /*0210*/  LDG.E R22, desc[UR6][R56.64+0x10] ;  /* 0x0000100638167981 */ /* 0x000128000c1e1900 */
[----:B------:R0:W4:Y:S01]  /*0220*/  LDG.E R21, desc[UR6][R56.64+0x14] ;  /* 0x0000140638157981 */ /* 0x000122000c1e1900 */
[----:B------:R-:W-:-:S02]  /*0230*/  IADD3 R24, PT, PT, -R24, RZ, RZ ;  /* 0x000000ff18187210 */ /* 0x000fc40007ffe1ff */
[----:B--2---:R-:W-:-:S04]  /*0240*/  IADD3 R66, P0, PT, R8, 0x10, RZ ;  /* 0x0000001008427810 */ /* 0x004fc80007f1e0ff */
[----:B0-----:R-:W-:-:S09]  /*0250*/  IADD3.X R67, PT, PT, RZ, R9, RZ, P0, !PT ;  /* 0x00000009ff437210 */ /* 0x001fd200007fe4ff */
.L_x_37:
[----:B------:R-:W2:Y:S04]  /*0260*/  LDG.E R29, desc[UR6][R66.64+-0x10] ;  /* 0xfffff006421d7981 */ /* 0x000ea8000c1e1900 */
[----:B------:R-:W2:Y:S04]  /*0270*/  LDG.E R17, desc[UR6][R66.64+0x8] ;  /* 0x0000080642117981 */ /* 0x000ea8000c1e1900 */
[----:B------:R-:W3:Y:S04]  /*0280*/  LDG.E R31, desc[UR6][R66.64+-0x8] ;  /* 0xfffff806421f7981 */ /* 0x000ee8000c1e1900 */
[----:B------:R-:W3:Y:S04]  /*0290*/  LDG.E R15, desc[UR6][R66.64+0x10] ;  /* 0x00001006420f7981 */ /* 0x000ee8000c1e1900 */
[----:B------:R-:W3:Y:S04]  /*02a0*/  LDG.E R38, desc[UR6][R66.64+-0xc] ;  /* 0xfffff40642267981 */ /* 0x000ee8000c1e1900 */
[----:B------:R-:W3:Y:S04]  /*02b0*/  LDG.E R19, desc[UR6][R66.64] ;  /* 0x0000000642137981 */ /* 0x000ee8000c1e1900 */
[----:B------:R-:W3:Y:S04]  /*02c0*/  LDG.E R16, desc[UR6][R66.64+0xc] ;  /* 0x00000c0642107981 */ /* 0x000ee8000c1e1900 */
[----:B------:R-:W3:Y:S04]  /*02d0*/  LDG.E R20, desc[UR6][R66.64+-0x4] ;  /* 0xfffffc0642147981 */ /* 0x000ee8000c1e1900 */
[----:B------:R-:W3:Y:S01]  /*02e0*/  LDG.E R18, desc[UR6][R66.64+0x4] ;  /* 0x0000040642127981 */ /* 0x000ee2000c1e1900 */
[----:B0-----:R-:W0:Y:S01]  /*02f0*/  LDCU UR8, c[0x3][URZ] ;  /* 0x00c00000ff0877ac */ /* 0x001e220008000800 */
[----:B------:R-:W-:Y:S01]  /*0300*/  IADD3 R24, PT, PT, R24, 0x1, RZ ;  /* 0x0000000118187810 */ /* 0x000fe20007ffe0ff */
[----:B------:R-:W-:Y:S01]  /*0310*/  BSSY.RECONVERGENT B1, `(.L_x_18) ;  /* 0x000007c000017945 */ /* 0x000fe20003800200 */
[----:B------:R-:W-:Y:S01]  /*0320*/  UMOV UR4, 0xd9d7bdbb ;  /* 0xd9d7bdbb00047882 */ /* 0x000fe20000000000 */
[----:B------:R-:W-:Y:S01]  /*0330*/  UMOV UR5, 0x3ddb7cdf ;  /* 0x3ddb7cdf00057882 */ /* 0x000fe20000000000 */
[----:B------:R-:W-:-:S02]  /*0340*/  ISETP.NE.AND P0, PT, R24, RZ, PT ;  /* 0x000000ff1800720c */ /* 0x000fc40003f05270 */
[----:B0-----:R-:W-:Y:S01]  /*0350*/  MOV R25, UR8 ;  /* 0x0000000800197c02 */ /* 0x001fe20008000f00 */
[----:B--2---:R-:W-:-:S04]  /*0360*/  FADD R17, -R29, R17 ;  /* 0x000000111d117221 */ /* 0x004fc80000000100 */
[----:B----4-:R-:W-:Y:S01]  /*0370*/  FMUL R14, R21, R17 ;  /* 0x00000011150e7220 */ /* 0x010fe20000400000 */
[----:B---3--:R-:W-:-:S04]  /*0380*/  FADD R15, -R31, R15 ;  /* 0x0000000f1f0f7221 */ /* 0x008fc80000000100 */
[-C--:B------:R-:W-:Y:S01]  /*0390*/  FMUL R8, R22, R15.reuse ;  /* 0x0000000f16087220 */ /* 0x080fe20000400000 */
[----:B------:R-:W-:Y:S01]  /*03a0*/  FFMA R41, R23, R15, -R14 ;  /* 0x0000000f17297223 */ /* 0x000fe2000000080e */
[C---:B------:R-:W-:Y:S01]  /*03b0*/  FADD R19, -R38.reuse, R19 ;  /* 0x0000001326137221 */ /* 0x040fe20000000100 */
[----:B------:R-:W-:-:S03]  /*03c0*/  FADD R16, -R38, R16 ;  /* 0x0000001026107221 */ /* 0x000fc60000000100 */
[----:B------:R-:W-:Y:S01]  /*03d0*/  FMUL R9, R19, R41 ;  /* 0x0000002913097220 */ /* 0x000fe20000400000 */
[----:B------:R-:W-:Y:S01]  /*03e0*/  FADD R20, -R29, R20 ;  /* 0x000000141d147221 */ /* 0x000fe20000000100 */
[-C--:B------:R-:W-:Y:S01]  /*03f0*/  FMUL R7, R23, R16.reuse ;  /* 0x0000001017077220 */ /* 0x080fe20000400000 */
[----:B------:R-:W-:Y:S01]  /*0400*/  FFMA R39, R21, R16, -R8 ;  /* 0x0000001015277223 */ /* 0x000fe20000000808 */
[----:B------:R-:W-:Y:S02]  /*0410*/  FADD R18, -R31, R18 ;  /* 0x000000121f127221 */ /* 0x000fe40000000100 */
[----:B------:R-:W-:Y:S01]  /*0420*/  FFMA R40, R22, R17, -R7 ;  /* 0x0000001116287223 */ /* 0x000fe20000000807 */
[----:B------:R-:W-:-:S04]  /*0430*/  FFMA R9, R20, R39, R9 ;  /* 0x0000002714097223 */ /* 0x000fc80000000009 */
[----:B------:R-:W-:-:S04]  /*0440*/  FFMA R9, R18, R40, R9 ;  /* 0x0000002812097223 */ /* 0x000fc80000000009 */
[----:B------:R-:W0:Y:S02]  /*0450*/  F2F.F64.F32 R44, R9 ;  /* 0x00000009002c7310 */ /* 0x000e240000201800 */
[----:B0-----:R-:W-:-:S14]  /*0460*/  DSETP.GEU.AND P1, PT, |R44|, UR4, PT ;  /* 0x000000042c007e2a */ /* 0x001fdc000bf2e200 */
[----:B------:R-:W-:Y:S05]  /*0470*/  @!P1 BRA `(.L_x_19) ;  /* 0x0000000400949947 */ /* 0x000fea0003800000 */
[----:B------:R-:W2:Y:S04]  /*0480*/  LDG.E R14, desc[UR6][R56.64] ;  /* 0x00000006380e7981 */ /* 0x000ea8000c1e1900 */
[----:B------:R-:W3:Y:S04]  /*0490*/  LDG.E R9, desc[UR6][R56.64+0x4] ;  /* 0x0000040638097981 */ /* 0x000ee8000c1e1900 */
[----:B------:R-:W4:Y:S01]  /*04a0*/  LDG.E R8, desc[UR6][R56.64+0x8] ;  /* 0x0000080638087981 */ /* 0x000f22000c1e1900 */
[----:B------:R-:W0:Y:S01]  /*04b0*/  MUFU.RCP64H R35, R45 ;  /* 0x0000002d00237308 */ /* 0x000e220000001800 */
[----:B------:R-:W-:Y:S01]  /*04c0*/  MOV R34, 0x1 ;  /* 0x0000000100227802 */ /* 0x000fe20000000f00 */
[----:B------:R-:W-:Y:S05]  /*04d0*/  BSSY.RECONVERGENT B2, `(.L_x_20) ;  /* 0x000001a000027945 */ /* 0x000fea0003800200 */
[----:B0-----:R-:W-:-:S08]  /*04e0*/  DFMA R36, -R44, R34, 1 ;  /* 0x3ff000002c24742b */ /* 0x001fd00000000122 */
[----:B------:R-:W-:-:S08]  /*04f0*/  DFMA R36, R36, R36, R36 ;  /* 0x000000242424722b */ /* 0x000fd00000000024 */
[----:B------:R-:W-:Y:S01]  /*0500*/  DFMA R34, R34, R36, R34 ;  /* 0x000000242222722b */ /* 0x000fe20000000022 */
[----:B--2---:R-:W-:Y:S01]  /*0510*/  FADD R14, -R29, R14 ;  /* 0x0000000e1d0e7221 */ /* 0x004fe20000000100 */
[----:B---3--:R-:W-:-:S03]  /*0520*/  FADD R9, -R38, R9 ;  /* 0x0000000926097221 */ /* 0x008fc60000000100 */
[----:B------:R-:W-:Y:S01]  /*0530*/  FMUL R38, R39, R14 ;  /* 0x0000000e27267220 */ /* 0x000fe20000400000 */
[----:B----4-:R-:W-:-:S03]  /*0540*/  FADD R8, -R31, R8 ;  /* 0x000000081f087221 */ /* 0x010fc60000000100 */
[----:B------:R-:W-:Y:S01]  /*0550*/  FFMA R7, R41, R9, R38 ;  /* 0x0000000929077223 */ /* 0x000fe20000000026 */
[----:B------:R-:W-:-:S03]  /*0560*/  DFMA R38, -R44, R34, 1 ;  /* 0x3ff000002c26742b */ /* 0x000fc60000000122 */
[----:B------:R-:W-:-:S04]  /*0570*/  FFMA R7, R40, R8, R7 ;  /* 0x0000000828077223 */ /* 0x000fc80000000007 */
[----:B------:R-:W0:Y:S01]  /*0580*/  F2F.F64.F32 R36, R7 ;  /* 0x0000000700247310 */ /* 0x000e220000201800 */
[----:B------:R-:W-:-:S08]  /*0590*/  DFMA R38, R34, R38, R34 ;  /* 0x000000262226722b */ /* 0x000fd00000000022 */
[----:B0-----:R-:W-:Y:S01]  /*05a0*/  DMUL R68, R36, R38 ;  /* 0x0000002624447228 */ /* 0x001fe20000000000 */
[----:B------:R-:W-:-:S07]  /*05b0*/  FSETP.GEU.AND P2, PT, |R37|, 6.5827683646048100446e-37, PT ;  /* 0x036000002500780b */ /* 0x000fce0003f4e200 */
[----:B------:R-:W-:-:S08]  /*05c0*/  DFMA R34, -R44, R68, R36 ;  /* 0x000000442c22722b */ /* 0x000fd00000000124 */
[----:B------:R-:W-:-:S10]  /*05d0*/  DFMA R68, R38, R34, R68 ;  /* 0x000000222644722b */ /* 0x000fd40000000044 */
[----:B------:R-:W-:-:S05]  /*05e0*/  FFMA R25, RZ, R45, R69 ;  /* 0x0000002dff197223 */ /* 0x000fca0000000045 */
[----:B------:R-:W-:-:S13]  /*05f0*/  FSETP.GT.AND P1, PT, |R25|, 1.469367938527859385e-39, PT ;  /* 0x001000001900780b */ /* 0x000fda0003f24200 */
[----:B------:R-:W-:Y:S05]  /*0600*/  @P1 BRA P2, `(.L_x_21) ;  /* 0x0000000000181947 */ /* 0x000fea0001000000 */
[----:B------:R-:W-:Y:S02]  /*0610*/  MOV R38, R44 ;  /* 0x0000002c00267202 */ /* 0x000fe40000000f00 */
[----:B------:R-:W-:Y:S02]  /*0620*/  MOV R39, R45 ;  /* 0x0000002d00277202 */ /* 0x000fe40000000f00 */
[----:B------:R-:W-:-:S07]  /*0630*/  MOV R34, 0x650 ;  /* 0x0000065000227802 */ /* 0x000fce0000000f00 */
[----:B------:R-:W-:Y:S05]  /*0640*/  CALL.REL.NOINC `($__internal_0_$__cuda_sm20_div_rn_f64_full) ;  /* 0x0000009800dc7944 */ /* 0x000fea0003c00000 */
[----:B------:R-:W-:Y:S02]  /*0650*/  MOV R68, R60 ;  /* 0x0000003c00447202 */ /* 0x000fe40000000f00 */
[----:B------:R-:W-:-:S07]  /*0660*/  MOV R69, R61 ;  /* 0x0000003d00457202 */ /* 0x000fce0000000f00 */
.L_x_21:
[----:B------:R-:W-:Y:S05]  /*0670*/  BSYNC.RECONVERGENT B2 ;  /* 0x0000000000027941 */ /* 0x000fea0003800200 */
.L_x_20:
[C---:B------:R-:W-:Y:S01]  /*0680*/  DSETP.GT.AND P1, PT, R68.reuse, 1, PT ;  /* 0x3ff000004400742a */ /* 0x040fe20003f24000 */
[----:B------:R-:W0:Y:S05]  /*0690*/  LDCU UR4, c[0x3][URZ] ;  /* 0x00c00000ff0477ac */ /* 0x000e2a0008000800 */
[----:B------:R-:W-:Y:S01]  /*06a0*/  DSETP.LT.OR P1, PT, R68, RZ, P1 ;  /* 0x000000ff4400722a */ /* 0x000fe20000f21400 */
[----:B0-----:R-:W-:-:S13]  /*06b0*/  MOV R25, UR4 ;  /* 0x0000000400197c02 */ /* 0x001fda0008000f00 */
[----:B------:R-:W-:Y:S05]  /*06c0*/  @P1 BRA `(.L_x_19) ;  /* 0x0000000400001947 */ /* 0x000fea0003800000 */
[----:B------:R-:W0:Y:S01]  /*06d0*/  MUFU.RCP64H R35, R45 ;  /* 0x0000002d00237308 */ /* 0x000e220000001800 */
[----:B------:R-:W-:Y:S01]  /*06e0*/  MOV R34, 0x1 ;  /* 0x0000000100227802 */ /* 0x000fe20000000f00 */
[----:B------:R-:W-:Y:S01]  /*06f0*/  FMUL R7, R20, R8 ;  /* 0x0000000814077220 */ /* 0x000fe20000400000 */
[CC--:B------:R-:W-:Y:S01]  /*0700*/  FMUL R38, R18.reuse, R9.reuse ;  /* 0x0000000912267220 */ /* 0x0c0fe20000400000 */
[CC--:B------:R-:W-:Y:S01]  /*0710*/  FMUL R25, R19.reuse, R14.reuse ;  /* 0x0000000e13197220 */ /* 0x0c0fe20000400000 */
[----:B------:R-:W-:Y:S01]  /*0720*/  BSSY.RECONVERGENT B2, `(.L_x_22) ;  /* 0x0000018000027945 */ /* 0x000fe20003800200 */
[----:B------:R-:W-:Y:S01]  /*0730*/  FFMA R7, R18, R14, -R7 ;  /* 0x0000000e12077223 */ /* 0x000fe20000000807 */
[----:B------:R-:W-:Y:S01]  /*0740*/  FFMA R8, R19, R8, -R38 ;  /* 0x0000000813087223 */ /* 0x000fe20000000826 */
[----:B------:R-:W-:Y:S02]  /*0750*/  FFMA R14, R20, R9, -R25 ;  /* 0x00000009140e7223 */ /* 0x000fe40000000819 */
[----:B------:R-:W-:-:S04]  /*0760*/  FMUL R38, R22, R7 ;  /* 0x0000000716267220 */ /* 0x000fc80000400000 */
[----:B------:R-:W-:Y:S01]  /*0770*/  FFMA R38, R23, R8, R38 ;  /* 0x0000000817267223 */ /* 0x000fe20000000026 */
[----:B0-----:R-:W-:-:S08]  /*0780*/  DFMA R36, -R44, R34, 1 ;  /* 0x3ff000002c24742b */ /* 0x001fd00000000122 */
[----:B------:R-:W-:-:S08]  /*0790*/  DFMA R36, R36, R36, R36 ;  /* 0x000000242424722b */ /* 0x000fd00000000024 */
[----:B------:R-:W-:Y:S01]  /*07a0*/  DFMA R34, R34, R36, R34 ;  /* 0x000000242222722b */ /* 0x000fe20000000022 */
[----:B------:R-:W-:-:S07]  /*07b0*/  FFMA R36, R21, R14, R38 ;  /* 0x0000000e15247223 */ /* 0x000fce0000000026 */
[----:B------:R-:W-:Y:S01]  /*07c0*/  DFMA R38, -R44, R34, 1 ;  /* 0x3ff000002c26742b */ /* 0x000fe20000000122 */
[----:B------:R-:W0:Y:S07]  /*07d0*/  F2F.F64.F32 R36, R36 ;  /* 0x0000002400247310 */ /* 0x000e2e0000201800 */
        /* <DEDUP_REMOVED lines=12> */
.L_x_23:
[----:B------:R-:W-:Y:S05]  /*08a0*/  BSYNC.RECONVERGENT B2 ;  /* 0x0000000000027941 */ /* 0x000fea0003800200 */
.L_x_22:
[----:B------:R-:W-:Y:S01]  /*08b0*/  DADD R68, R60, R68 ;  /* 0x000000003c447229 */ /* 0x000fe20000000044 */
[----:B------:R-:W0:Y:S07]  /*08c0*/  LDCU UR4, c[0x3][URZ] ;  /* 0x00c00000ff0477ac */ /* 0x000e2e0008000800 */
[----:B------:R-:W-:-:S06]  /*08d0*/  DSETP.GT.AND P1, PT, R68, 1, PT ;  /* 0x3ff000004400742a */ /* 0x000fcc0003f24000 */
[----:B------:R-:W-:Y:S01]  /*08e0*/  DSETP.LT.OR P1, PT, R60, RZ, P1 ;  /* 0x000000ff3c00722a */ /* 0x000fe20000f21400 */
[----:B0-----:R-:W-:-:S13]  /*08f0*/  MOV R25, UR4 ;  /* 0x0000000400197c02 */ /* 0x001fda0008000f00 */
[----:B------:R-:W-:Y:S05]  /*0900*/  @P1 BRA `(.L_x_19) ;  /* 0x0000000000701947 */ /* 0x000fea0003800000 */
[----:B------:R-:W0:Y:S01]  /*0910*/  MUFU.RCP64H R35, R45 ;  /* 0x0000002d00237308 */ /* 0x000e220000001800 */
[----:B------:R-:W-:Y:S01]  /*0920*/  MOV R34, 0x1 ;  /* 0x0000000100227802 */ /* 0x000fe20000000f00 */
[----:B------:R-:W-:Y:S01]  /*0930*/  FMUL R38, R16, R7 ;  /* 0x0000000710267220 */ /* 0x000fe20000400000 */
[----:B------:R-:W-:Y:S03]  /*0940*/  BSSY.RECONVERGENT B2, `(.L_x_24) ;  /* 0x0000014000027945 */ /* 0x000fe60003800200 */
        /* <DEDUP_REMOVED lines=19> */
.L_x_25:
[----:B------:R-:W-:Y:S05]  /*0a80*/  BSYNC.RECONVERGENT B2 ;  /* 0x0000000000027941 */ /* 0x000fea0003800200 */
.L_x_24:
[----:B------:R-:W0:Y:S01]  /*0a90*/  LDCU UR4, c[0x3][URZ] ;  /* 0x00c00000ff0477ac */ /* 0x000e220008000800 */
[----:B------:R-:W-:Y:S01]  /*0aa0*/  DSETP.GEU.AND P1, PT, R60, RZ, PT ;  /* 0x000000ff3c00722a */ /* 0x000fe20003f2e000 */
[----:B0-----:R-:W-:-:S13]  /*0ab0*/  MOV R25, UR4 ;  /* 0x0000000400197c02 */ /* 0x001fda0008000f00 */
[----:B------:R0:W1:Y:S02]  /*0ac0*/  @P1 F2F.F32.F64 R25, R60 ;  /* 0x0000003c00191310 */ /* 0x0000640000301000 */
.L_x_19:
[----:B------:R-:W-:Y:S05]  /*0ad0*/  BSYNC.RECONVERGENT B1 ;  /* 0x0000000000017941 */ /* 0x000fea0003800200 */
.L_x_18:
[----:B-1----:R-:W-:Y:S01]  /*0ae0*/  FSETP.GT.AND P1, PT, R26, R25, PT ;  /* 0x000000191a00720b */ /* 0x002fe20003f24000 */
[----:B------:R-:W-:-:S12]  /*0af0*/  BSSY.RECONVERGENT B2, `(.L_x_26) ;  /* 0x000004e000027945 */ /* 0x000fd80003800200 */
[----:B------:R-:W-:Y:S05]  /*0b00*/  @!P1 BRA `(.L_x_27) ;  /* 0x0000000400309947 */ /* 0x000fea0003800000 */
[----:B------:R1:W4:Y:S04]  /*0b10*/  LDG.E R54, desc[UR6][R42.64+0x1c] ;  /* 0x00001c062a367981 */ /* 0x000328000c1e1900 */
[----:B------:R1:W4:Y:S04]  /*0b20*/  LDG.E R55, desc[UR6][R42.64+0x20] ;  /* 0x000020062a377981 */ /* 0x000328000c1e1900 */
[----:B------:R1:W4:Y:S04]  /*0b30*/  LDG.E R52, desc[UR6][R42.64+0x24] ;  /* 0x000024062a347981 */ /* 0x000328000c1e1900 */
[----:B------:R1:W4:Y:S04]  /*0b40*/  LDG.E R53, desc[UR6][R42.64+0x28] ;  /* 0x000028062a357981 */ /* 0x000328000c1e1900 */
[----:B------:R1:W4:Y:S04]  /*0b50*/  LDG.E R50, desc[UR6][R42.64+0x2c] ;  /* 0x00002c062a327981 */ /* 0x000328000c1e1900 */
[----:B------:R1:W4:Y:S01]  /*0b60*/  LDG.E R51, desc[UR6][R42.64+0x30] ;  /* 0x000030062a337981 */ /* 0x000322000c1e1900 */
[----:B------:R-:W-:Y:S01]  /*0b70*/  FMUL R7, R18, R17 ;  /* 0x0000001112077220 */ /* 0x000fe20000400000 */
[----:B------:R-:W-:-:S03]  /*0b80*/  FMUL R9, R19, R15 ;  /* 0x0000000f13097220 */ /* 0x000fc60000400000 */
[----:B------:R-:W-:Y:S01]  /*0b90*/  FFMA R7, R20, R15, -R7 ;  /* 0x0000000f14077223 */ /* 0x000fe20000000807 */
[-C--:B------:R-:W-:Y:S01]  /*0ba0*/  FFMA R18, R18, R16.reuse, -R9 ;  /* 0x0000001012127223 */ /* 0x080fe20000000809 */
[----:B------:R-:W-:Y:S02]  /*0bb0*/  FMUL R20, R20, R16 ;  /* 0x0000001014147220 */ /* 0x000fe40000400000 */
[----:B------:R-:W-:Y:S02]  /*0bc0*/  FMUL R9, R7, R7 ;  /* 0x0000000707097220 */ /* 0x000fe40000400000 */
[----:B------:R-:W-:Y:S02]  /*0bd0*/  FFMA R19, R19, R17, -R20 ;  /* 0x0000001113137223 */ /* 0x000fe40000000814 */
[----:B------:R-:W-:-:S04]  /*0be0*/  FFMA R8, R18, R18, R9 ;  /* 0x0000001212087223 */ /* 0x000fc80000000009 */
[----:B------:R-:W-:-:S04]  /*0bf0*/  FFMA R15, R19, R19, R8 ;  /* 0x00000013130f7223 */ /* 0x000fc80000000008 */
[----:B------:R1:W2:Y:S01]  /*0c00*/  MUFU.RSQ R14, R15 ;  /* 0x0000000f000e7308 */ /* 0x0002a20000001400 */
[----:B------:R-:W-:-:S04]  /*0c10*/  IADD3 R8, PT, PT, R15, -0xd000000, RZ ;  /* 0xf30000000f087810 */ /* 0x000fc80007ffe0ff */
[----:B------:R-:W-:-:S13]  /*0c20*/  ISETP.GT.U32.AND P1, PT, R8, 0x727fffff, PT ;  /* 0x727fffff0800780c */ /* 0x000fda0003f24070 */
[----:B-12---:R-:W-:Y:S05]  /*0c30*/  @!P1 BRA `(.L_x_28) ;  /* 0x0000000000189947 */ /* 0x006fea0003800000 */
[----:B------:R-:W-:Y:S01]  /*0c40*/  BSSY.RECONVERGENT B0, `(.L_x_29) ;  /* 0x0000003000007945 */ /* 0x000fe20003800200 */
[----:B------:R-:W-:-:S07]  /*0c50*/  MOV R16, 0xc70 ;  /* 0x00000c7000107802 */ /* 0x000fce0000000f00 */
[----:B0---4-:R-:W-:Y:S05]  /*0c60*/  CALL.REL.NOINC `($__internal_1_$__cuda_sm20_sqrt_rn_f32_slowpath) ;  /* 0x0000009800c07944 */ /* 0x011fea0003c00000 */
[----:B------:R-:W-:Y:S05]  /*0c70*/  BSYNC.RECONVERGENT B0 ;  /* 0x0000000000007941 */ /* 0x000fea0003800200 */
.L_x_29:
[----:B------:R-:W-:Y:S01]  /*0c80*/  MOV R8, R29 ;  /* 0x0000001d00087202 */ /* 0x000fe20000000f00 */
[----:B------:R-:W-:Y:S06]  /*0c90*/  BRA `(.L_x_30) ;  /* 0x0000000000107947 */ /* 0x000fec0003800000 */
.L_x_28:
[----:B------:R-:W-:Y:S01]  /*0ca0*/  FMUL.FTZ R8, R15, R14 ;  /* 0x0000000e0f087220 */ /* 0x000fe20000410000 */
[----:B------:R-:W-:-:S03]  /*0cb0*/  FMUL.FTZ R14, R14, 0.5 ;  /* 0x3f0000000e0e7820 */ /* 0x000fc60000410000 */
[----:B------:R-:W-:-:S04]  /*0cc0*/  FFMA R9, -R8, R8, R15 ;  /* 0x0000000808097223 */ /* 0x000fc8000000010f */
[----:B------:R-:W-:-:S07]  /*0cd0*/  FFMA R8, R9, R14, R8 ;  /* 0x0000000e09087223 */ /* 0x000fce0000000008 */
.L_x_30:
[----:B------:R-:W1:Y:S01]  /*0ce0*/  MUFU.RCP R9, R8 ;  /* 0x0000000800097308 */ /* 0x000e620000001000 */
[----:B------:R-:W-:Y:S07]  /*0cf0*/  BSSY.RECONVERGENT B3, `(.L_x_31) ;  /* 0x000000c000037945 */ /* 0x000fee0003800200 */
[----:B------:R-:W2:Y:S01]  /*0d00*/  FCHK P1, R18, R8 ;  /* 0x0000000812007302 */ /* 0x000ea20000020000 */
[----:B-1----:R-:W-:-:S04]  /*0d10*/  FFMA R14, R9, -R8, 1 ;  /* 0x3f800000090e7423 */ /* 0x002fc80000000808 */
[----:B------:R-:W-:-:S04]  /*0d20*/  FFMA R9, R9, R14, R9 ;  /* 0x0000000e09097223 */ /* 0x000fc80000000009 */
[----:B------:R-:W-:-:S04]  /*0d30*/  FFMA R15, R18, R9, RZ ;  /* 0x00000009120f7223 */ /* 0x000fc800000000ff */
[----:B------:R-:W-:-:S04]  /*0d40*/  FFMA R14, R15, -R8, R18 ;  /* 0x800000080f0e7223 */ /* 0x000fc80000000012 */
[----:B------:R-:W-:Y:S01]  /*0d50*/  FFMA R15, R9, R14, R15 ;  /* 0x0000000e090f7223 */ /* 0x000fe2000000000f */
[----:B--2---:R-:W-:Y:S06]  /*0d60*/  @!P1 BRA `(.L_x_32) ;  /* 0x0000000000109947 */ /* 0x004fec0003800000 */
[----:B------:R-:W-:Y:S02]  /*0d70*/  MOV R16, R18 ;  /* 0x0000001200107202 */ /* 0x000fe40000000f00 */
[----:B------:R-:W-:Y:S02]  /*0d80*/  MOV R15, R8 ;  /* 0x00000008000f7202 */ /* 0x000fe40000000f00 */
[----:B------:R-:W-:-:S07]  /*0d90*/  MOV R29, 0xdb0 ;  /* 0x00000db0001d7802 */ /* 0x000fce0000000f00 */
[----:B0---4-:R-:W-:Y:S05]  /*0da0*/  CALL.REL.NOINC `($__internal_2_$__cuda_sm3x_div_rn_noftz_f32_slowpath) ;  /* 0x0000009800c47944 */ /* 0x011fea0003c00000 */
.L_x_32:
[----:B------:R-:W-:Y:S05]  /*0db0*/  BSYNC.RECONVERGENT B3 ;  /* 0x0000000000037941 */ /* 0x000fea0003800200 */
.L_x_31:
[----:B------:R-:W1:Y:S01]  /*0dc0*/  MUFU.RCP R9, R8 ;  /* 0x0000000800097308 */ /* 0x000e620000001000 */
[----:B------:R-:W-:Y:S01]  /*0dd0*/  BSSY.RECONVERGENT B3, `(.L_x_33) ;  /* 0x000000d000037945 */ /* 0x000fe20003800200 */
[----:B------:R-:W-:-:S06]  /*0de0*/  MOV R32, R15 ;  /* 0x0000000f00207202 */ /* 0x000fcc0000000f00 */
        /* <DEDUP_REMOVED lines=11> */
.L_x_34:
[----:B------:R-:W-:Y:S05]  /*0ea0*/  BSYNC.RECONVERGENT B3 ;  /* 0x0000000000037941 */ /* 0x000fea0003800200 */
.L_x_33:
        /* <DEDUP_REMOVED lines=14> */
.L_x_36:
[----:B------:R-:W-:Y:S05]  /*0f90*/  BSYNC.RECONVERGENT B3 ;  /* 0x0000000000037941 */ /* 0x000fea0003800200 */
.L_x_35:
[----:B------:R-:W-:Y:S02]  /*0fa0*/  MOV R30, R15 ;  /* 0x0000000f001e7202 */ /* 0x000fe40000000f00 */
[----:B------:R-:W-:Y:S02]  /*0fb0*/  MOV R26, R25 ;  /* 0x00000019001a7202 */ /* 0x000fe40000000f00 */
[----:B------:R-:W-:-:S07]  /*0fc0*/  PRMT R33, RZ, 0x7610, R33 ;  /* 0x00007610ff217816 */ /* 0x000fce0000000021 */
.L_x_27:
[----:B------:R-:W-:Y:S05]  /*0fd0*/  BSYNC.RECONVERGENT B2 ;  /* 0x0000000000027941 */ /* 0x000fea0003800200 */
.L_x_26:
[----:B------:R-:W-:-:S04]  /*0fe0*/  IADD3 R66, P1, PT, R66, 0x24, RZ ;  /* 0x0000002442427810 */ /* 0x000fc80007f3e0ff */
[----:B------:R-:W-:Y:S01]  /*0ff0*/  IADD3.X R67, PT, PT, RZ, R67, RZ, P1, !PT ;  /* 0x00000043ff437210 */ /* 0x000fe20000ffe4ff */
[----:B------:R-:W-:Y:S08]  /*1000*/  @P0 BRA `(.L_x_37) ;  /* 0xfffffff000940947 */ /* 0x000ff0000383ffff */
.L_x_17:
[----:B------:R-:W2:Y:S02]  /*1010*/  LDG.E R24, desc[UR6][R42.64+0x40] ;  /* 0x000040062a187981 */ /* 0x000ea4000c1e1900 */
[----:B--2---:R-:W-:-:S13]  /*1020*/  ISETP.NE.AND P0, PT, R24, RZ, PT ;  /* 0x000000ff1800720c */ /* 0x004fda0003f05270 */
[----:B------:R-:W-:Y:S05]  /*1030*/  @!P0 BRA `(.L_x_38) ;  /* 0x0000000c00808947 */ /* 0x000fea0003800000 */
[----:B------:R1:W4:Y:S04]  /*1040*/  LDG.E R23, desc[UR6][R56.64+0xc] ;  /* 0x00000c0638177981 */ /* 0x000328000c1e1900 */
[----:B------:R1:W4:Y:S04]  /*1050*/  LDG.E R22, desc[UR6][R56.64+0x10] ;  /* 0x0000100638167981 */ /* 0x000328000c1e1900 */
[----:B------:R1:W4:Y:S04]  /*1060*/  LDG.E R21, desc[UR6][R56.64+0x14] ;  /* 0x0000140638157981 */ /* 0x000328000c1e1900 */
[----:B------:R1:W4:Y:S01]  /*1070*/  LDG.E.64 R66, desc[UR6][R42.64+0x38] ;  /* 0x000038062a427981 */ /* 0x000322000c1e1b00 */
[----:B------:R-:W-:-:S07]  /*1080*/  HFMA2 R25, -RZ, RZ, 0, 0 ;  /* 0x00000000ff197431 */ /* 0x000fce00000001ff */
.L_x_58:
[----:B----4-:R-:W-:-:S05]  /*1090*/  IMAD.WIDE.U32 R8, R25, 0x24, R66 ;  /* 0x0000002419087825 */ /* 0x010fca00078e0042 */
        /* <DEDUP_REMOVED lines=8> */
[----:B0-----:R0:W3:Y:S01]  /*1120*/  LDG.E R18, desc[UR6][R8.64+0x14] ;  /* 0x0000140608127981 */ /* 0x0010e2000c1e1900 */
[----:B------:R-:W1:Y:S01]  /*1130*/  LDCU UR8, c[0x3][URZ] ;  /* 0x00c00000ff0877ac */ /* 0x000e620008000800 */
[----:B------:R-:W-:Y:S01]  /*1140*/  IADD3 R25, PT, PT, R25, 0x1, RZ ;  /* 0x0000000119197810 */ /* 0x000fe20007ffe0ff */
[----:B------:R-:W-:Y:S01]  /*1150*/  BSSY.RECONVERGENT B1, `(.L_x_39) ;  /* 0x000007c000017945 */ /* 0x000fe20003800200 */
[----:B------:R-:W-:Y:S01]  /*1160*/  UMOV UR4, 0xd9d7bdbb ;  /* 0xd9d7bdbb00047882 */ /* 0x000fe20000000000 */
[----:B------:R-:W-:Y:S01]  /*1170*/  UMOV UR5, 0x3ddb7cdf ;  /* 0x3ddb7cdf00057882 */ /* 0x000fe20000000000 */
[----:B------:R-:W-:-:S02]  /*1180*/  ISETP.NE.AND P0, PT, R25, R24, PT ;  /* 0x000000181900720c */ /* 0x000fc40003f05270 */
[----:B-1----:R-:W-:Y:S01]  /*1190*/  MOV R37, UR8 ;  /* 0x0000000800257c02 */ /* 0x002fe20008000f00 */
[----:B--2---:R-:W-:-:S04]  /*11a0*/  FADD R17, -R29, R17 ;  /* 0x000000111d117221 */ /* 0x004fc80000000100 */
[----:B------:R-:W-:Y:S01]  /*11b0*/  FMUL R34, R21, R17 ;  /* 0x0000001115227220 */ /* 0x000fe20000400000 */
[----:B---3--:R-:W-:-:S04]  /*11c0*/  FADD R15, -R31, R15 ;  /* 0x0000000f1f0f7221 */ /* 0x008fc80000000100 */
[-C--:B------:R-:W-:Y:S01]  /*11d0*/  FMUL R14, R22, R15.reuse ;  /* 0x0000000f160e7220 */ /* 0x080fe20000400000 */
[----:B------:R-:W-:Y:S01]  /*11e0*/  FFMA R41, R23, R15, -R34 ;  /* 0x0000000f17297223 */ /* 0x000fe20000000822 */
[C---:B------:R-:W-:Y:S01]  /*11f0*/  FADD R19, -R38.reuse, R19 ;  /* 0x0000001326137221 */ /* 0x040fe20000000100 */
[----:B------:R-:W-:-:S03]  /*1200*/  FADD R16, -R38, R16 ;  /* 0x0000001026107221 */ /* 0x000fc60000000100 */
[----:B0-----:R-:W-:Y:S01]  /*1210*/  FMUL R9, R19, R41 ;  /* 0x0000002913097220 */ /* 0x001fe20000400000 */
        /* <DEDUP_REMOVED lines=41> */
.L_x_42:
[----:B------:R-:W-:Y:S05]  /*14b0*/  BSYNC.RECONVERGENT B2 ;  /* 0x0000000000027941 */ /* 0x000fea0003800200 */
.L_x_41:
        /* <DEDUP_REMOVED lines=34> */
.L_x_44:
[----:B------:R-:W-:Y:S05]  /*16e0*/  BSYNC.RECONVERGENT B2 ;  /* 0x0000000000027941 */ /* 0x000fea0003800200 */
.L_x_43:
        /* <DEDUP_REMOVED lines=29> */
.L_x_46:
[----:B------:R-:W-:Y:S05]  /*18c0*/  BSYNC.RECONVERGENT B2 ;  /* 0x0000000000027941 */ /* 0x000fea0003800200 */
.L_x_45:
[----:B------:R-:W0:Y:S01]  /*18d0*/  LDCU UR4, c[0x3][URZ] ;  /* 0x00c00000ff0477ac */ /* 0x000e220008000800 */
[----:B------:R-:W-:Y:S01]  /*18e0*/  DSETP.GEU.AND P1, PT, R60, RZ, PT ;  /* 0x000000ff3c00722a */ /* 0x000fe20003f2e000 */
[----:B0-----:R-:W-:-:S13]  /*18f0*/  MOV R37, UR4 ;  /* 0x0000000400257c02 */ /* 0x001fda0008000f00 */
[----:B------:R0:W1:Y:S02]  /*1900*/  @P1 F2F.F32.F64 R37, R60 ;  /* 0x0000003c00251310 */ /* 0x0000640000301000 */
.L_x_40:
[----:B------:R-:W-:Y:S05]  /*1910*/  BSYNC.RECONVERGENT B1 ;  /* 0x0000000000017941 */ /* 0x000fea0003800200 */
.L_x_39:
        /* <DEDUP_REMOVED lines=26> */
.L_x_50:
[----:B------:R-:W-:Y:S01]  /*1ac0*/  MOV R8, R29 ;  /* 0x0000001d00087202 */ /* 0x000fe20000000f00 */
[----:B------:R-:W-:Y:S06]  /*1ad0*/  BRA `(.L_x_51) ;  /* 0x0000000000107947 */ /* 0x000fec0003800000 */
.L_x_49:
[----:B------:R-:W-:Y:S01]  /*1ae0*/  FMUL.FTZ R8, R15, R10 ;  /* 0x0000000a0f087220 */ /* 0x000fe20000410000 */
[----:B------:R-:W-:-:S03]  /*1af0*/  FMUL.FTZ R10, R10, 0.5 ;  /* 0x3f0000000a0a7820 */ /* 0x000fc60000410000 */
[----:B------:R-:W-:-:S04]  /*1b00*/  FFMA R9, -R8, R8, R15 ;  /* 0x0000000808097223 */ /* 0x000fc8000000010f */
[----:B------:R-:W-:-:S07]  /*1b10*/  FFMA R8, R9, R10, R8 ;  /* 0x0000000a09087223 */ /* 0x000fce0000000008 */
.L_x_51:
        /* <DEDUP_REMOVED lines=13> */
.L_x_53:
[----:B------:R-:W-:Y:S05]  /*1bf0*/  BSYNC.RECONVERGENT B3 ;  /* 0x0000000000037941 */ /* 0x000fea0003800200 */
.L_x_52:
        /* <DEDUP_REMOVED lines=14> */
.L_x_55:
[----:B------:R-:W-:Y:S05]  /*1ce0*/  BSYNC.RECONVERGENT B3 ;  /* 0x0000000000037941 */ /* 0x000fea0003800200 */
.L_x_54:
        /* <DEDUP_REMOVED lines=14> */
.L_x_57:
[----:B------:R-:W-:Y:S05]  /*1dd0*/  BSYNC.RECONVERGENT B3 ;  /* 0x0000000000037941 */ /* 0x000fea0003800200 */
.L_x_56:
[----:B------:R-:W-:Y:S01]  /*1de0*/  HFMA2 R33, -RZ, RZ, 0, 5.9604644775390625e-08 ;  /* 0x00000001ff217431 */ /* 0x000fe200000001ff */
[----:B------:R-:W-:Y:S02]  /*1df0*/  MOV R30, R15 ;  /* 0x0000000f001e7202 */ /* 0x000fe40000000f00 */
[----:B------:R-:W-:Y:S02]  /*1e00*/  MOV R26, R37 ;  /* 0x00000025001a7202 */ /* 0x000fe40000000f00 */
[----:B------:R-:W-:-:S07]  /*1e10*/  MOV R10, R28 ;  /* 0x0000001c000a7202 */ /* 0x000fce0000000f00 */
.L_x_48:
[----:B------:R-:W-:Y:S05]  /*1e20*/  BSYNC.RECONVERGENT B2 ;  /* 0x0000000000027941 */ /* 0x000fea0003800200 */
.L_x_47:
[----:B------:R-:W-:Y:S05]  /*1e30*/  @P0 BRA `(.L_x_58) ;  /* 0xfffffff000940947 */ /* 0x000fea000383ffff */
.L_x_38:
        /* <DEDUP_REMOVED lines=8> */
.L_x_79:
        /* <DEDUP_REMOVED lines=66> */
.L_x_63:
[----:B------:R-:W-:Y:S05]  /*22e0*/  BSYNC.RECONVERGENT B2 ;  /* 0x0000000000027941 */ /* 0x000fea0003800200 */
.L_x_62:
        /* <DEDUP_REMOVED lines=34> */
.L_x_65:
[----:B------:R-:W-:Y:S05]  /*2510*/  BSYNC.RECONVERGENT B2 ;  /* 0x0000000000027941 */ /* 0x000fea0003800200 */
.L_x_64:
        /* <DEDUP_REMOVED lines=29> */
.L_x_67:
[----:B------:R-:W-:Y:S05]  /*26f0*/  BSYNC.RECONVERGENT B2 ;  /* 0x0000000000027941 */ /* 0x000fea0003800200 */
.L_x_66:
[----:B------:R-:W0:Y:S01]  /*2700*/  LDCU UR4, c[0x3][URZ] ;  /* 0x00c00000ff0477ac */ /* 0x000e220008000800 */
[----:B------:R-:W-:Y:S01]  /*2710*/  DSETP.GEU.AND P1, PT, R60, RZ, PT ;  /* 0x000000ff3c00722a */ /* 0x000fe20003f2e000 */
[----:B0-----:R-:W-:-:S13]  /*2720*/  MOV R37, UR4 ;  /* 0x0000000400257c02 */ /* 0x001fda0008000f00 */
[----:B------:R0:W1:Y:S02]  /*2730*/  @P1 F2F.F32.F64 R37, R60 ;  /* 0x0000003c00251310 */ /* 0x0000640000301000 */
.L_x_61:
[----:B------:R-:W-:Y:S05]  /*2740*/  BSYNC.RECONVERGENT B1 ;  /* 0x0000000000017941 */ /* 0x000fea0003800200 */
.L_x_60:
        /* <DEDUP_REMOVED lines=26> */
.L_x_71:
[----:B------:R-:W-:Y:S01]  /*28f0*/  MOV R8, R29 ;  /* 0x0000001d00087202 */ /* 0x000fe20000000f00 */
[----:B------:R-:W-:Y:S06]  /*2900*/  BRA `(.L_x_72) ;  /* 0x0000000000107947 */ /* 0x000fec0003800000 */
.L_x_70:
[----:B------:R-:W-:Y:S01]  /*2910*/  FMUL.FTZ R8, R15, R14 ;  /* 0x0000000e0f087220 */ /* 0x000fe20000410000 */
[----:B------:R-:W-:-:S03]  /*2920*/  FMUL.FTZ R14, R14, 0.5 ;  /* 0x3f0000000e0e7820 */ /* 0x000fc60000410000 */
[----:B------:R-:W-:-:S04]  /*2930*/  FFMA R9, -R8, R8, R15 ;  /* 0x0000000808097223 */ /* 0x000fc8000000010f */
[----:B------:R-:W-:-:S07]  /*2940*/  FFMA R8, R9, R14, R8 ;  /* 0x0000000e09087223 */ /* 0x000fce0000000008 */
.L_x_72:
        /* <DEDUP_REMOVED lines=13> */
.L_x_74:
[----:B------:R-:W-:Y:S05]  /*2a20*/  BSYNC.RECONVERGENT B3 ;  /* 0x0000000000037941 */ /* 0x000fea0003800200 */
.L_x_73:
        /* <DEDUP_REMOVED lines=14> */
.L_x_76:
[----:B------:R-:W-:Y:S05]  /*2b10*/  BSYNC.RECONVERGENT B3 ;  /* 0x0000000000037941 */ /* 0x000fea0003800200 */
.L_x_75:
        /* <DEDUP_REMOVED lines=14> */
.L_x_78:
[----:B------:R-:W-:Y:S05]  /*2c00*/  BSYNC.RECONVERGENT B3 ;  /* 0x0000000000037941 */ /* 0x000fea0003800200 */
.L_x_77:
[----:B------:R-:W-:Y:S02]  /*2c10*/  MOV R30, R15 ;  /* 0x0000000f001e7202 */ /* 0x000fe40000000f00 */
[----:B------:R-:W-:Y:S02]  /*2c20*/  MOV R26, R37 ;  /* 0x00000025001a7202 */ /* 0x000fe40000000f00 */
[----:B------:R-:W-:-:S07]  /*2c30*/  PRMT R33, RZ, 0x7610, R33 ;  /* 0x00007610ff217816 */ /* 0x000fce0000000021 */
.L_x_69:
[----:B------:R-:W-:Y:S05]  /*2c40*/  BSYNC.RECONVERGENT B2 ;  /* 0x0000000000027941 */ /* 0x000fea0003800200 */
.L_x_68:
[----:B------:R-:W-:Y:S05]  /*2c50*/  @P0 BRA `(.L_x_79) ;  /* 0xfffffff000980947 */ /* 0x000fea000383ffff */
.L_x_59:
[----:B------:R-:W1:Y:S01]  /*2c60*/  LDCU UR4, c[0x0][0x3a0] ;  /* 0x00007400ff0477ac */ /* 0x000e620008000800 */
[----:B------:R-:W-:-:S04]  /*2c70*/  IADD3 R28, PT, PT, R28, 0x1, RZ ;  /* 0x000000011c1c7810 */ /* 0x000fc80007ffe0ff */
[----:B-1----:R-:W-:-:S13]  /*2c80*/  ISETP.NE.AND P0, PT, R28, UR4, PT ;  /* 0x000000041c007c0c */ /* 0x002fda000bf05270 */
[----:B------:R-:W-:Y:S05]  /*2c90*/  @P0 BRA `(.L_x_80) ;  /* 0xffffffd400400947 */ /* 0x000fea000383ffff */
[----:B------:R-:W-:-:S04]  /*2ca0*/  LOP3.LUT P1, RZ, R33, 0xff, RZ, 0xc0, !PT ;  /* 0x000000ff21ff7812 */ /* 0x000fc8000782c0ff */
[----:B------:R-:W-:-:S13]  /*2cb0*/  PLOP3.LUT P1, PT, P1, PT, PT, 0x8, 0x80 ;  /* 0x000000000080781c */ /* 0x000fda0000f2e170 */
.L_x_16:
[----:B-1----:R-:W2:Y:S01]  /*2cc0*/  LDG.E R28, desc[UR6][R56.64] ;  /* 0x00000006381c7981 */ /* 0x002ea2000c1e1900 */
[----:B------:R-:W1:Y:S03]  /*2cd0*/  LDCU UR4, c[0x3][URZ] ;  /* 0x00c00000ff0477ac */ /* 0x000e660008000800 */
[----:B------:R-:W3:Y:S04]  /*2ce0*/  LDG.E R25, desc[UR6][R56.64+0x4] ;  /* 0x0000040638197981 */ /* 0x000ee8000c1e1900 */
[----:B------:R-:W3:Y:S04]  /*2cf0*/  LDG.E R14, desc[UR6][R56.64+0x8] ;  /* 0x00000806380e7981 */ /* 0x000ee8000c1e1900 */
[----:B------:R-:W2:Y:S04]  /*2d00*/  LDG.E R9, desc[UR6][R56.64+0xc] ;  /* 0x00000c0638097981 */ /* 0x000ea8000c1e1900 */
[----:B------:R-:W3:Y:S04]  /*2d10*/  LDG.E R8, desc[UR6][R56.64+0x10] ;  /* 0x0000100638087981 */ /* 0x000ee8000c1e1900 */
[----:B------:R-:W3:Y:S01]  /*2d20*/  LDG.E R7, desc[UR6][R56.64+0x14] ;  /* 0x0000140638077981 */ /* 0x000ee2000c1e1900 */
[C---:B-1----:R-:W-:Y:S01]  /*2d30*/  FSETP.NEU.AND P0, PT, R26.reuse, UR4, PT ;  /* 0x000000041a007c0b */ /* 0x042fe2000bf0d000 */
[----:B------:R-:W-:Y:S01]  /*2d40*/  BSSY.RECONVERGENT B2, `(.L_x_81) ;  /* 0x00003d3000027945 */ /* 0x000fe20003800200 */
[C---:B--2---:R-:W-:Y:S01]  /*2d50*/  FFMA R21, R26.reuse, R9, R28 ;  /* 0x000000091a157223 */ /* 0x044fe2000000001c */
[C---:B---3--:R-:W-:Y:S01]  /*2d60*/  FFMA R20, R26.reuse, R8, R25 ;  /* 0x000000081a147223 */ /* 0x048fe20000000019 */
[----:B------:R-:W-:-:S09]  /*2d70*/  FFMA R22, R26, R7, R14 ;  /* 0x000000071a167223 */ /* 0x000fd2000000000e */
[----:B------:R-:W-:Y:S05]  /*2d80*/  @P0 BRA `(.L_x_82) ;  /* 0x0000002400280947 */ /* 0x000fea0003800000 */
[----:B------:R-:W1:Y:S02]  /*2d90*/  LDC.64 R66, c[0x0][0x3b8] ;  /* 0x0000ee00ff427b82 */ /* 0x000e640000000a00 */
[----:B-1----:R-:W2:Y:S04]  /*2da0*/  LDG.E.64 R66, desc[UR6][R66.64+0x58] ;  /* 0x0000580642427981 */ /* 0x002ea8000c1e1b00 */
[----:B--2---:R-:W2:Y:S04]  /*2db0*/  LDG.E R15, desc[UR6][R66.64] ;  /* 0x00000006420f7981 */ /* 0x004ea8000c1e1900 */
        /* <DEDUP_REMOVED lines=8> */
[----:B------:R-:W1:Y:S01]  /*2e40*/  LDCU UR8, c[0x3][URZ] ;  /* 0x00c00000ff0877ac */ /* 0x000e620008000800 */
[----:B------:R-:W-:Y:S01]  /*2e50*/  BSSY.RECONVERGENT B1, `(.L_x_83) ;  /* 0x000007e000017945 */ /* 0x000fe20003800200 */
[----:B------:R-:W-:Y:S01]  /*2e60*/  UMOV UR4, 0xd9d7bdbb ;  /* 0xd9d7bdbb00047882 */ /* 0x000fe20000000000 */
[----:B------:R-:W-:Y:S01]  /*2e70*/  UMOV UR5, 0x3ddb7cdf ;  /* 0x3ddb7cdf00057882 */ /* 0x000fe20000000000 */
[----:B-1----:R-:W-:Y:S01]  /*2e80*/  MOV R37, UR8 ;  /* 0x0000000800257c02 */ /* 0x002fe20008000f00 */
[----:B--2---:R-:W-:Y:S01]  /*2e90*/  FADD R21, -R15, R16 ;  /* 0x000000100f157221 */ /* 0x004fe20000000100 */
[----:B---3--:R-:W-:-:S03]  /*2ea0*/  FADD R19, -R29, R18 ;  /* 0x000000121d137221 */ /* 0x008fc60000000100 */
[----:B------:R-:W-:Y:S01]  /*2eb0*/  FMUL R18, R7, R21 ;  /* 0x0000001507127220 */ /* 0x000fe20000400000 */
[----:B------:R-:W-:-:S03]  /*2ec0*/  FMUL R16, R8, R19 ;  /* 0x0000001308107220 */ /* 0x000fc60000400000 */
        /* <DEDUP_REMOVED lines=11> */
[----:B------:R-:W1:Y:S02]  /*2f80*/  F2F.F64.F32 R42, R31 ;  /* 0x0000001f002a7310 */ /* 0x000e640000201800 */
[----:B-1----:R-:W-:-:S14]  /*2f90*/  DSETP.GEU.AND P0, PT, |R42|, UR4, PT ;  /* 0x000000042a007e2a */ /* 0x002fdc000bf0e200 */
[----:B------:R-:W-:Y:S05]  /*2fa0*/  @!P0 BRA `(.L_x_84) ;  /* 0x0000000400a08947 */ /* 0x000fea0003800000 */
[----:B------:R-:W1:Y:S01]  /*2fb0*/  MUFU.RCP64H R35, R43 ;  /* 0x0000002b00237308 */ /* 0x000e620000001800 */
[----:B------:R-:W-:Y:S01]  /*2fc0*/  MOV R34, 0x1 ;  /* 0x0000000100227802 */ /* 0x000fe20000000f00 */
[----:B------:R-:W-:Y:S01]  /*2fd0*/  FADD R18, R28, -R15 ;  /* 0x8000000f1c127221 */ /* 0x000fe20000000000 */
[----:B------:R-:W-:Y:S04]  /*2fe0*/  BSSY.RECONVERGENT B3, `(.L_x_85) ;  /* 0x000001b000037945 */ /* 0x000fe80003800200 */
[----:B-1----:R-:W-:-:S08]  /*2ff0*/  DFMA R16, -R42, R34, 1 ;  /* 0x3ff000002a10742b */ /* 0x002fd00000000122 */
[----:B------:R-:W-:Y:S01]  /*3000*/  DFMA R36, R16, R16, R16 ;  /* 0x000000101024722b */ /* 0x000fe20000000010 */
[----:B------:R-:W-:Y:S01]  /*3010*/  FADD R17, R25, -R38 ;  /* 0x8000002619117221 */ /* 0x000fe20000000000 */
[----:B------:R-:W-:Y:S01]  /*3020*/  FMUL R38, R33, R18 ;  /* 0x0000001221267220 */ /* 0x000fe20000400000 */
[----:B------:R-:W-:-:S03]  /*3030*/  FADD R16, R14, -R29 ;  /* 0x8000001d0e107221 */ /* 0x000fc60000000000 */
[----:B------:R-:W-:Y:S02]  /*3040*/  FFMA R15, R39, R17, R38 ;  /* 0x00000011270f7223 */ /* 0x000fe40000000026 */
[----:B------:R-:W-:Y:S02]  /*3050*/  DFMA R36, R34, R36, R34 ;  /* 0x000000242224722b */ /* 0x000fe40000000022 */
[----:B------:R-:W-:-:S04]  /*3060*/  FFMA R15, R40, R16, R15 ;  /* 0x00000010280f7223 */ /* 0x000fc8000000000f */
[----:B------:R-:W1:Y:S02]  /*3070*/  F2F.F64.F32 R38, R15 ;  /* 0x0000000f00267310 */ /* 0x000e640000201800 */
[----:B------:R-:W-:-:S08]  /*3080*/  DFMA R34, -R42, R36, 1 ;  /* 0x3ff000002a22742b */ /* 0x000fd00000000124 */
[----:B------:R-:W-:Y:S01]  /*3090*/  DFMA R34, R36, R34, R36 ;  /* 0x000000222422722b */ /* 0x000fe20000000024 */
[----:B-1----:R-:W-:-:S07]  /*30a0*/  FSETP.GEU.AND P1, PT, |R39|, 6.5827683646048100446e-37, PT ;  /* 0x036000002700780b */ /* 0x002fce0003f2e200 */
[----:B------:R-:W-:-:S08]  /*30b0*/  DMUL R44, R38, R34 ;  /* 0x00000022262c7228 */ /* 0x000fd00000000000 */
[----:B------:R-:W-:-:S08]  /*30c0*/  DFMA R36, -R42, R44, R38 ;  /* 0x0000002c2a24722b */ /* 0x000fd00000000126 */
[----:B------:R-:W-:-:S10]  /*30d0*/  DFMA R44, R34, R36, R44 ;  /* 0x00000024222c722b */ /* 0x000fd4000000002c */
[----:B------:R-:W-:-:S05]  /*30e0*/  FFMA R29, RZ, R43, R45 ;  /* 0x0000002bff1d7223 */ /* 0x000fca000000002d */
[----:B------:R-:W-:-:S13]  /*30f0*/  FSETP.GT.AND P0, PT, |R29|, 1.469367938527859385e-39, PT ;  /* 0x001000001d00780b */ /* 0x000fda0003f04200 */
[----:B------:R-:W-:Y:S05]  /*3100*/  @P0 BRA P1, `(.L_x_86) ;  /* 0x0000000000200947 */ /* 0x000fea0000800000 */
[----:B------:R-:W-:Y:S02]  /*3110*/  MOV R36, R38 ;  /* 0x0000002600247202 */ /* 0x000fe40000000f00 */
[----:B------:R-:W-:Y:S02]  /*3120*/  MOV R37, R39 ;  /* 0x0000002700257202 */ /* 0x000fe40000000f00 */
[----:B------:R-:W-:Y:S02]  /*3130*/  MOV R38, R42 ;  /* 0x0000002a00267202 */ /* 0x000fe40000000f00 */
[----:B------:R-:W-:Y:S02]  /*3140*/  MOV R39, R43 ;  /* 0x0000002b00277202 */ /* 0x000fe40000000f00 */
[----:B------:R-:W-:-:S07]  /*3150*/  MOV R34, 0x3170 ;  /* 0x0000317000227802 */ /* 0x000fce0000000f00 */
[----:B0---4-:R-:W-:Y:S05]  /*3160*/  CALL.REL.NOINC `($__internal_0_$__cuda_sm20_div_rn_f64_full) ;  /* 0x0000007000147944 */ /* 0x011fea0003c00000 */
[----:B------:R-:W-:Y:S02]  /*3170*/  MOV R44, R60 ;  /* 0x0000003c002c7202 */ /* 0x000fe40000000f00 */
[----:B------:R-:W-:-:S07]  /*3180*/  MOV R45, R61 ;  /* 0x0000003d002d7202 */ /* 0x000fce0000000f00 */
.L_x_86:
[----:B------:R-:W-:Y:S05]  /*3190*/  BSYNC.RECONVERGENT B3 ;  /* 0x0000000000037941 */ /* 0x000fea0003800200 */
.L_x_85:
[C---:B------:R-:W-:Y:S01]  /*31a0*/  DSETP.GT.AND P0, PT, R44.reuse, 1, PT ;  /* 0x3ff000002c00742a */ /* 0x040fe20003f04000 */
[----:B------:R-:W1:Y:S05]  /*31b0*/  LDCU UR4, c[0x3][URZ] ;  /* 0x00c00000ff0477ac */ /* 0x000e6a0008000800 */
[----:B------:R-:W-:Y:S01]  /*31c0*/  DSETP.LT.OR P0, PT, R44, RZ, P0 ;  /* 0x000000ff2c00722a */ /* 0x000fe20000701400 */
[----:B-1----:R-:W-:-:S13]  /*31d0*/  MOV R37, UR4 ;  /* 0x0000000400257c02 */ /* 0x002fda0008000f00 */
[----:B------:R-:W-:Y:S05]  /*31e0*/  @P0 BRA `(.L_x_84) ;  /* 0x0000000400100947 */ /* 0x000fea0003800000 */
[----:B------:R-:W1:Y:S01]  /*31f0*/  MUFU.RCP64H R35, R43 ;  /* 0x0000002b00237308 */ /* 0x000e620000001800 */
        /* <DEDUP_REMOVED lines=10> */
[----:B-1----:R-:W-:-:S08]  /*32a0*/  DFMA R36, -R42, R34, 1 ;  /* 0x3ff000002a24742b */ /* 0x002fd00000000122 */
[----:B------:R-:W-:-:S08]  /*32b0*/  DFMA R36, R36, R36, R36 ;  /* 0x000000242424722b */ /* 0x000fd00000000024 */
[----:B------:R-:W-:Y:S01]  /*32c0*/  DFMA R34, R34, R36, R34 ;  /* 0x000000242222722b */ /* 0x000fe20000000022 */
[----:B------:R-:W-:-:S07]  /*32d0*/  FFMA R36, R7, R18, R38 ;  /* 0x0000001207247223 */ /* 0x000fce0000000026 */
[----:B------:R-:W-:Y:S01]  /*32e0*/  DFMA R38, -R42, R34, 1 ;  /* 0x3ff000002a26742b */ /* 0x000fe20000000122 */
[----:B------:R-:W1:Y:S07]  /*32f0*/  F2F.F64.F32 R36, R36 ;  /* 0x0000002400247310 */ /* 0x000e6e0000201800 */
[----:B------:R-:W-:-:S08]  /*3300*/  DFMA R38, R34, R38, R34 ;  /* 0x000000262226722b */ /* 0x000fd00000000022 */
[----:B-1----:R-:W-:Y:S01]  /*3310*/  DMUL R68, R38, R36 ;  /* 0x0000002426447228 */ /* 0x002fe20000000000 */
        /* <DEDUP_REMOVED lines=9> */
[----:B0---4-:R-:W-:Y:S05]  /*33b0*/  CALL.REL.NOINC `($__internal_0_$__cuda_sm20_div_rn_f64_full) ;  /* 0x0000006c00807944 */ /* 0x011fea0003c00000 */
[----:B------:R-:W-:Y:S02]  /*33c0*/  MOV R68, R60 ;  /* 0x0000003c00447202 */ /* 0x000fe40000000f00 */
[----:B------:R-:W-:-:S07]  /*33d0*/  MOV R69, R61 ;  /* 0x0000003d00457202 */ /* 0x000fce0000000f00 */
.L_x_88:
[----:B------:R-:W-:Y:S05]  /*33e0*/  BSYNC.RECONVERGENT B3 ;  /* 0x0000000000037941 */ /* 0x000fea0003800200 */
.L_x_87:
[----:B------:R-:W-:Y:S01]  /*33f0*/  DADD R34, R68, R44 ;  /* 0x0000000044227229 */ /* 0x000fe2000000002c */
[----:B------:R-:W1:Y:S07]  /*3400*/  LDCU UR4, c[0x3][URZ] ;  /* 0x00c00000ff0477ac */ /* 0x000e6e0008000800 */
[----:B------:R-:W-:-:S06]  /*3410*/  DSETP.GT.AND P0, PT, R34, 1, PT ;  /* 0x3ff000002200742a */ /* 0x000fcc0003f04000 */
[----:B------:R-:W-:Y:S01]  /*3420*/  DSETP.LT.OR P0, PT, R68, RZ, P0 ;  /* 0x000000ff4400722a */ /* 0x000fe20000701400 */
[----:B-1----:R-:W-:-:S13]  /*3430*/  MOV R37, UR4 ;  /* 0x0000000400257c02 */ /* 0x002fda0008000f00 */
[----:B------:R-:W-:Y:S05]  /*3440*/  @P0 BRA `(.L_x_84) ;  /* 0x0000000000780947 */ /* 0x000fea0003800000 */
[----:B------:R-:W1:Y:S01]  /*3450*/  MUFU.RCP64H R35, R43 ;  /* 0x0000002b00237308 */ /* 0x000e620000001800 */
[----:B------:R-:W-:Y:S01]  /*3460*/  MOV R34, 0x1 ;  /* 0x0000000100227802 */ /* 0x000fe20000000f00 */
[----:B------:R-:W-:Y:S01]  /*3470*/  FMUL R38, R20, R15 ;  /* 0x0000000f14267220 */ /* 0x000fe20000400000 */
[----:B------:R-:W-:Y:S03]  /*3480*/  BSSY.RECONVERGENT B3, `(.L_x_89) ;  /* 0x0000014000037945 */ /* 0x000fe60003800200 */
[----:B------:R-:W-:Y:S01]  /*3490*/  FFMA R38, R21, R16, R38 ;  /* 0x0000001015267223 */ /* 0x000fe20000000026 */
[----:B-1----:R-:W-:-:S08]  /*34a0*/  DFMA R36, -R42, R34, 1 ;  /* 0x3ff000002a24742b */ /* 0x002fd00000000122 */
        /* <DEDUP_REMOVED lines=16> */
[----:B----4-:R-:W-:Y:S05]  /*35b0*/  CALL.REL.NOINC `($__internal_0_$__cuda_sm20_div_rn_f64_full) ;  /* 0x0000006c00007944 */ /* 0x010fea0003c00000 */
.L_x_90:
[----:B------:R-:W-:Y:S05]  /*35c0*/  BSYNC.RECONVERGENT B3 ;  /* 0x0000000000037941 */ /* 0x000fea0003800200 */
.L_x_89:
[----:B------:R-:W0:Y:S01]  /*35d0*/  LDCU UR4, c[0x3][URZ] ;  /* 0x00c00000ff0477ac */ /* 0x000e220008000800 */
[----:B------:R-:W-:-:S14]  /*35e0*/  DSETP.GEU.AND P0, PT, R60, RZ, PT ;  /* 0x000000ff3c00722a */ /* 0x000fdc0003f0e000 */
[----:B------:R1:W2:Y:S01]  /*35f0*/  @P0 F2F.F32.F64 R6, R44 ;  /* 0x0000002c00060310 */ /* 0x0002a20000301000 */
[----:B0-----:R-:W-:-:S07]  /*3600*/  MOV R37, UR4 ;  /* 0x0000000400257c02 */ /* 0x001fce0008000f00 */
[----:B------:R1:W3:Y:S08]  /*3610*/  @P0 F2F.F32.F64 R5, R68 ;  /* 0x0000004400050310 */ /* 0x0002f00000301000 */
[----:B--2---:R1:W0:Y:S02]  /*3620*/  @P0 F2F.F32.F64 R37, R60 ;  /* 0x0000003c00250310 */ /* 0x0042240000301000 */
.L_x_84:
[----:B------:R-:W-:Y:S05]  /*3630*/  BSYNC.RECONVERGENT B1 ;  /* 0x0000000000017941 */ /* 0x000fea0003800200 */
.L_x_83:
[----:B0-----:R-:W-:Y:S01]  /*3640*/  FSETP.GT.AND P0, PT, R26, R37, PT ;  /* 0x000000251a00720b */ /* 0x001fe20003f04000 */
[----:B------:R-:W-:-:S12]  /*3650*/  BSSY.RECONVERGENT B3, `(.L_x_91) ;  /* 0x000004c000037945 */ /* 0x000fd80003800200 */
[----:B------:R-:W-:Y:S05]  /*3660*/  @!P0 BRA `(.L_x_92) ;  /* 0x0000000400288947 */ /* 0x000fea0003800000 */
[----:B------:R-:W0:Y:S02]  /*3670*/  LDC.64 R16, c[0x0][0x3b8] ;  /* 0x0000ee00ff107b82 */ /* 0x000e240000000a00 */
[----:B0---4-:R0:W4:Y:S04]  /*3680*/  LDG.E.64 R54, desc[UR6][R16.64+0x30] ;  /* 0x0000300610367981 */ /* 0x011128000c1e1b00 */
[----:B------:R0:W4:Y:S04]  /*3690*/  LDG.E.64 R52, desc[UR6][R16.64+0x38] ;  /* 0x0000380610347981 */ /* 0x000128000c1e1b00 */
[----:B------:R0:W4:Y:S01]  /*36a0*/  LDG.E.64 R50, desc[UR6][R16.64+0x40] ;  /* 0x0000400610327981 */ /* 0x000122000c1e1b00 */
[----:B------:R-:W-:Y:S01]  /*36b0*/  FMUL R27, R22, R21 ;  /* 0x00000015161b7220 */ /* 0x000fe20000400000 */
[----:B------:R-:W-:-:S03]  /*36c0*/  FMUL R15, R23, R19 ;  /* 0x00000013170f7220 */ /* 0x000fc60000400000 */
[C---:B------:R-:W-:Y:S01]  /*36d0*/  FFMA R19, R24.reuse, R19, -R27 ;  /* 0x0000001318137223 */ /* 0x040fe2000000081b */
[-C--:B------:R-:W-:Y:S01]  /*36e0*/  FMUL R24, R24, R20.reuse ;  /* 0x0000001418187220 */ /* 0x080fe20000400000 */
[----:B------:R-:W-:Y:S02]  /*36f0*/  FFMA R20, R22, R20, -R15 ;  /* 0x0000001416147223 */ /* 0x000fe4000000080f */
[----:B------:R-:W-:Y:S01]  /*3700*/  FMUL R15, R19, R19 ;  /* 0x00000013130f7220 */ /* 0x000fe20000400000 */
[----:B------:R-:W-:-:S03]  /*3710*/  FFMA R21, R23, R21, -R24 ;  /* 0x0000001517157223 */ /* 0x000fc60000000818 */
[----:B------:R-:W-:-:S04]  /*3720*/  FFMA R4, R20, R20, R15 ;  /* 0x0000001414047223 */ /* 0x000fc8000000000f */
[----:B------:R-:W-:-:S04]  /*3730*/  FFMA R15, R21, R21, R4 ;  /* 0x00000015150f7223 */ /* 0x000fc80000000004 */
[----:B------:R0:W2:Y:S01]  /*3740*/  MUFU.RSQ R4, R15 ;  /* 0x0000000f00047308 */ /* 0x0000a20000001400 */
[----:B------:R-:W-:-:S04]  /*3750*/  IADD3 R18, PT, PT, R15, -0xd000000, RZ ;  /* 0xf30000000f127810 */ /* 0x000fc80007ffe0ff */
[----:B------:R-:W-:-:S13]  /*3760*/  ISETP.GT.U32.AND P0, PT, R18, 0x727fffff, PT ;  /* 0x727fffff1200780c */ /* 0x000fda0003f04070 */
[----:B0-2---:R-:W-:Y:S05]  /*3770*/  @!P0 BRA `(.L_x_93) ;  /* 0x0000000000188947 */ /* 0x005fea0003800000 */
[----:B------:R-:W-:Y:S01]  /*3780*/  BSSY.RECONVERGENT B0, `(.L_x_94) ;  /* 0x0000003000007945 */ /* 0x000fe20003800200 */
[----:B------:R-:W-:-:S07]  /*3790*/  MOV R16, 0x37b0 ;  /* 0x000037b000107802 */ /* 0x000fce0000000f00 */
[----:B-1-34-:R-:W-:Y:S05]  /*37a0*/  CALL.REL.NOINC `($__internal_1_$__cuda_sm20_sqrt_rn_f32_slowpath) ;  /* 0x0000006c00f07944 */ /* 0x01afea0003c00000 */
[----:B------:R-:W-:Y:S05]  /*37b0*/  BSYNC.RECONVERGENT B0 ;  /* 0x0000000000007941 */ /* 0x000fea0003800200 */
.L_x_94:
[----:B------:R-:W-:Y:S01]  /*37c0*/  MOV R4, R29 ;  /* 0x0000001d00047202 */ /* 0x000fe20000000f00 */
[----:B------:R-:W-:Y:S06]  /*37d0*/  BRA `(.L_x_95) ;  /* 0x0000000000107947 */ /* 0x000fec0003800000 */
.L_x_93:
[----:B------:R-:W-:Y:S01]  /*37e0*/  FMUL.FTZ R16, R15, R4 ;  /* 0x000000040f107220 */ /* 0x000fe20000410000 */
[----:B------:R-:W-:-:S03]  /*37f0*/  FMUL.FTZ R4, R4, 0.5 ;  /* 0x3f00000004047820 */ /* 0x000fc60000410000 */
[----:B------:R-:W-:-:S04]  /*3800*/  FFMA R15, -R16, R16, R15 ;  /* 0x00000010100f7223 */ /* 0x000fc8000000010f */
[----:B------:R-:W-:-:S07]  /*3810*/  FFMA R4, R15, R4, R16 ;  /* 0x000000040f047223 */ /* 0x000fce0000000010 */
.L_x_95:
[----:B------:R-:W0:Y:S01]  /*3820*/  MUFU.RCP R15, R4 ;  /* 0x00000004000f7308 */ /* 0x000e220000001000 */
[----:B------:R-:W-:Y:S07]  /*3830*/  BSSY.RECONVERGENT B4, `(.L_x_96) ;  /* 0x000000c000047945 */ /* 0x000fee0003800200 */
[----:B------:R-:W2:Y:S01]  /*3840*/  FCHK P0, R20, R4 ;  /* 0x0000000414007302 */ /* 0x000ea20000000000 */
[----:B0-----:R-:W-:-:S04]  /*3850*/  FFMA R16, R15, -R4, 1 ;  /* 0x3f8000000f107423 */ /* 0x001fc80000000804 */
        /* <DEDUP_REMOVED lines=8> */
[----:B-1-34-:R-:W-:Y:S05]  /*38e0*/  CALL.REL.NOINC `($__internal_2_$__cuda_sm3x_div_rn_noftz_f32_slowpath) ;  /* 0x0000006c00f47944 */ /* 0x01afea0003c00000 */
.L_x_97:
[----:B------:R-:W-:Y:S05]  /*38f0*/  BSYNC.RECONVERGENT B4 ;  /* 0x0000000000047941 */ /* 0x000fea0003800200 */
.L_x_96:
[----:B------:R-:W0:Y:S01]  /*3900*/  MUFU.RCP R17, R4 ;  /* 0x0000000400117308 */ /* 0x000e220000001000 */
[----:B------:R-:W-:Y:S01]  /*3910*/  BSSY.RECONVERGENT B4, `(.L_x_98) ;  /* 0x000000d000047945 */ /* 0x000fe20003800200 */
[----:B------:R-:W-:-:S06]  /*3920*/  MOV R32, R15 ;  /* 0x0000000f00207202 */ /* 0x000fcc0000000f00 */
        /* <DEDUP_REMOVED lines=11> */
.L_x_99:
[----:B------:R-:W-:Y:S05]  /*39e0*/  BSYNC.RECONVERGENT B4 ;  /* 0x0000000000047941 */ /* 0x000fea0003800200 */
.L_x_98:
        /* <DEDUP_REMOVED lines=14> */
.L_x_101:
[----:B------:R-:W-:Y:S05]  /*3ad0*/  BSYNC.RECONVERGENT B4 ;  /* 0x0000000000047941 */ /* 0x000fea0003800200 */
.L_x_100:
[----:B------:R-:W-:Y:S01]  /*3ae0*/  HFMA2 R4, -RZ, RZ, 0, 0 ;  /* 0x00000000ff047431 */ /* 0x000fe200000001ff */
[----:B------:R-:W-:Y:S02]  /*3af0*/  MOV R30, R15 ;  /* 0x0000000f001e7202 */ /* 0x000fe40000000f00 */
[----:B------:R-:W-:-:S07]  /*3b00*/  MOV R26, R37 ;  /* 0x00000025001a7202 */ /* 0x000fce0000000f00 */
.L_x_92:
[----:B------:R-:W-:Y:S05]  /*3b10*/  BSYNC.RECONVERGENT B3 ;  /* 0x0000000000037941 */ /* 0x000fea0003800200 */
.L_x_91:
        /* <DEDUP_REMOVED lines=9> */
[----:B------:R-:W0:Y:S01]  /*3bb0*/  LDCU UR8, c[0x3][URZ] ;  /* 0x00c00000ff0877ac */ /* 0x000e220008000800 */
[----:B------:R-:W-:Y:S01]  /*3bc0*/  BSSY.RECONVERGENT B1, `(.L_x_102) ;  /* 0x000007e000017945 */ /* 0x000fe20003800200 */
[----:B------:R-:W-:Y:S01]  /*3bd0*/  UMOV UR4, 0xd9d7bdbb ;  /* 0xd9d7bdbb00047882 */ /* 0x000fe20000000000 */
[----:B------:R-:W-:Y:S01]  /*3be0*/  UMOV UR5, 0x3ddb7cdf ;  /* 0x3ddb7cdf00057882 */ /* 0x000fe20000000000 */
[----:B0-----:R-:W-:Y:S01]  /*3bf0*/  MOV R37, UR8 ;  /* 0x0000000800257c02 */ /* 0x001fe20008000f00 */
        /* <DEDUP_REMOVED lines=18> */
[----:B------:R-:W0:Y:S01]  /*3d20*/  MUFU.RCP64H R35, R43 ;  /* 0x0000002b00237308 */ /* 0x000e220000001800 */
[----:B------:R-:W-:Y:S01]  /*3d30*/  MOV R34, 0x1 ;  /* 0x0000000100227802 */ /* 0x000fe20000000f00 */
[----:B------:R-:W-:Y:S01]  /*3d40*/  FADD R18, R28, -R15 ;  /* 0x8000000f1c127221 */ /* 0x000fe20000000000 */
[----:B------:R-:W-:Y:S04]  /*3d50*/  BSSY.RECONVERGENT B3, `(.L_x_104) ;  /* 0x000001b000037945 */ /* 0x000fe80003800200 */
[----:B0-----:R-:W-:-:S08]  /*3d60*/  DFMA R16, -R42, R34, 1 ;  /* 0x3ff000002a10742b */ /* 0x001fd00000000122 */
[----:B------:R-:W-:Y:S01]  /*3d70*/  DFMA R36, R16, R16, R16 ;  /* 0x000000101024722b */ /* 0x000fe20000000010 */
[----:B------:R-:W-:Y:S01]  /*3d80*/  FADD R17, R25, -R38 ;  /* 0x8000002619117221 */ /* 0x000fe20000000000 */
[----:B------:R-:W-:Y:S01]  /*3d90*/  FMUL R38, R33, R18 ;  /* 0x0000001221267220 */ /* 0x000fe20000400000 */
[----:B------:R-:W-:-:S03]  /*3da0*/  FADD R16, R14, -R29 ;  /* 0x8000001d0e107221 */ /* 0x000fc60000000000 */
[----:B------:R-:W-:Y:S02]  /*3db0*/  FFMA R15, R39, R17, R38 ;  /* 0x00000011270f7223 */ /* 0x000fe40000000026 */
[----:B------:R-:W-:Y:S02]  /*3dc0*/  DFMA R36, R34, R36, R34 ;  /* 0x000000242224722b */ /* 0x000fe40000000022 */
[----:B------:R-:W-:-:S04]  /*3dd0*/  FFMA R15, R40, R16, R15 ;  /* 0x00000010280f7223 */ /* 0x000fc8000000000f */
[----:B------:R-:W0:Y:S02]  /*3de0*/  F2F.F64.F32 R38, R15 ;  /* 0x0000000f00267310 */ /* 0x000e240000201800 */
[----:B------:R-:W-:-:S08]  /*3df0*/  DFMA R34, -R42, R36, 1 ;  /* 0x3ff000002a22742b */ /* 0x000fd00000000124 */
[----:B------:R-:W-:Y:S01]  /*3e00*/  DFMA R34, R36, R34, R36 ;  /* 0x000000222422722b */ /* 0x000fe20000000024 */
[----:B0-----:R-:W-:-:S07]  /*3e10*/  FSETP.GEU.AND P1, PT, |R39|, 6.5827683646048100446e-37, PT ;  /* 0x036000002700780b */ /* 0x001fce0003f2e200 */
[----:B-1----:R-:W-:-:S08]  /*3e20*/  DMUL R44, R38, R34 ;  /* 0x00000022262c7228 */ /* 0x002fd00000000000 */
        /* <DEDUP_REMOVED lines=10> */
[----:B----4-:R-:W-:Y:S05]  /*3ed0*/  CALL.REL.NOINC `($__internal_0_$__cuda_sm20_div_rn_f64_full) ;  /* 0x0000006000b87944 */ /* 0x010fea0003c00000 */
[----:B------:R-:W-:Y:S02]  /*3ee0*/  MOV R44, R60 ;  /* 0x0000003c002c7202 */ /* 0x000fe40000000f00 */
[----:B------:R-:W-:-:S07]  /*3ef0*/  MOV R45, R61 ;  /* 0x0000003d002d7202 */ /* 0x000fce0000000f00 */
.L_x_105:
[----:B------:R-:W-:Y:S05]  /*3f00*/  BSYNC.RECONVERGENT B3 ;  /* 0x0000000000037941 */ /* 0x000fea0003800200 */
.L_x_104:
        /* <DEDUP_REMOVED lines=34> */
[----:B------:R-:W-:Y:S02]  /*4130*/  MOV R66, R60 ;  /* 0x0000003c00427202 */ /* 0x000fe40000000f00 */
[----:B------:R-:W-:-:S07]  /*4140*/  MOV R67, R61 ;  /* 0x0000003d00437202 */ /* 0x000fce0000000f00 */
.L_x_107:
[----:B------:R-:W-:Y:S05]  /*4150*/  BSYNC.RECONVERGENT B3 ;  /* 0x0000000000037941 */ /* 0x000fea0003800200 */
.L_x_106:
        /* <DEDUP_REMOVED lines=29> */
.L_x_109:
[----:B------:R-:W-:Y:S05]  /*4330*/  BSYNC.RECONVERGENT B3 ;  /* 0x0000000000037941 */ /* 0x000fea0003800200 */
.L_x_108:
[----:B------:R-:W0:Y:S01]  /*4340*/  LDCU UR4, c[0x3][URZ] ;  /* 0x00c00000ff0477ac */ /* 0x000e220008000800 */
[----:B------:R-:W-:-:S14]  /*4350*/  DSETP.GEU.AND P0, PT, R60, RZ, PT ;  /* 0x000000ff3c00722a */ /* 0x000fdc0003f0e000 */
[----:B------:R2:W3:Y:S01]  /*4360*/  @P0 F2F.F32.F64 R6, R44 ;  /* 0x0000002c00060310 */ /* 0x0004e20000301000 */
[----:B0-----:R-:W-:-:S07]  /*4370*/  MOV R37, UR4 ;  /* 0x0000000400257c02 */ /* 0x001fce0008000f00 */
[----:B------:R2:W0:Y:S08]  /*4380*/  @P0 F2F.F32.F64 R5, R66 ;  /* 0x0000004200050310 */ /* 0x0004300000301000 */
[----:B---3--:R2:W1:Y:S02]  /*4390*/  @P0 F2F.F32.F64 R37, R60 ;  /* 0x0000003c00250310 */ /* 0x0084640000301000 */
.L_x_103:
[----:B------:R-:W-:Y:S05]  /*43a0*/  BSYNC.RECONVERGENT B1 ;  /* 0x0000000000017941 */ /* 0x000fea0003800200 */
.L_x_102:
[----:B-1----:R-:W-:Y:S01]  /*43b0*/  FSETP.GT.AND P0, PT, R26, R37, PT ;  /* 0x000000251a00720b */ /* 0x002fe20003f04000 */
[----:B------:R-:W-:-:S12]  /*43c0*/  BSSY.RECONVERGENT B3, `(.L_x_110) ;  /* 0x000004c000037945 */ /* 0x000fd80003800200 */
[----:B------:R-:W-:Y:S05]  /*43d0*/  @!P0 BRA `(.L_x_111) ;  /* 0x0000000400288947 */ /* 0x000fea0003800000 */
[----:B------:R-:W1:Y:S02]  /*43e0*/  LDC.64 R16, c[0x0][0x3b8] ;  /* 0x0000ee00ff107b82 */ /* 0x000e640000000a00 */
[----:B-1--4-:R1:W4:Y:S04]  /*43f0*/  LDG.E.64 R54, desc[UR6][R16.64+0x30] ;  /* 0x0000300610367981 */ /* 0x012328000c1e1b00 */
        /* <DEDUP_REMOVED lines=11> */
[----:B------:R1:W3:Y:S01]  /*44b0*/  MUFU.RSQ R4, R15 ;  /* 0x0000000f00047308 */ /* 0x0002e20000001400 */
[----:B------:R-:W-:-:S04]  /*44c0*/  IADD3 R18, PT, PT, R15, -0xd000000, RZ ;  /* 0xf30000000f127810 */ /* 0x000fc80007ffe0ff */
[----:B------:R-:W-:-:S13]  /*44d0*/  ISETP.GT.U32.AND P0, PT, R18, 0x727fffff, PT ;  /* 0x727fffff1200780c */ /* 0x000fda0003f04070 */
[----:B-1-3--:R-:W-:Y:S05]  /*44e0*/  @!P0 BRA `(.L_x_112) ;  /* 0x0000000000188947 */ /* 0x00afea0003800000 */
[----:B------:R-:W-:Y:S01]  /*44f0*/  BSSY.RECONVERGENT B0, `(.L_x_113) ;  /* 0x0000003000007945 */ /* 0x000fe20003800200 */
[----:B------:R-:W-:-:S07]  /*4500*/  MOV R16, 0x4520 ;  /* 0x0000452000107802 */ /* 0x000fce0000000f00 */
[----:B0-2-4-:R-:W-:Y:S05]  /*4510*/  CALL.REL.NOINC `($__internal_1_$__cuda_sm20_sqrt_rn_f32_slowpath) ;  /* 0x0000006000947944 */ /* 0x015fea0003c00000 */
[----:B------:R-:W-:Y:S05]  /*4520*/  BSYNC.RECONVERGENT B0 ;  /* 0x0000000000007941 */ /* 0x000fea0003800200 */
.L_x_113:
[----:B------:R-:W-:Y:S01]  /*4530*/  MOV R4, R29 ;  /* 0x0000001d00047202 */ /* 0x000fe20000000f00 */
[----:B------:R-:W-:Y:S06]  /*4540*/  BRA `(.L_x_114) ;  /* 0x0000000000107947 */ /* 0x000fec0003800000 */
.L_x_112:
[----:B------:R-:W-:Y:S01]  /*4550*/  FMUL.FTZ R16, R15, R4 ;  /* 0x000000040f107220 */ /* 0x000fe20000410000 */
[----:B------:R-:W-:-:S03]  /*4560*/  FMUL.FTZ R4, R4, 0.5 ;  /* 0x3f00000004047820 */ /* 0x000fc60000410000 */
[----:B------:R-:W-:-:S04]  /*4570*/  FFMA R15, -R16, R16, R15 ;  /* 0x00000010100f7223 */ /* 0x000fc8000000010f */
[----:B------:R-:W-:-:S07]  /*4580*/  FFMA R4, R15, R4, R16 ;  /* 0x000000040f047223 */ /* 0x000fce0000000010 */
.L_x_114:
[----:B------:R-:W1:Y:S01]  /*4590*/  MUFU.RCP R15, R4 ;  /* 0x00000004000f7308 */ /* 0x000e620000001000 */
[----:B------:R-:W-:Y:S07]  /*45a0*/  BSSY.RECONVERGENT B4, `(.L_x_115) ;  /* 0x000000c000047945 */ /* 0x000fee0003800200 */
[----:B------:R-:W3:Y:S01]  /*45b0*/  FCHK P0, R20, R4 ;  /* 0x0000000414007302 */ /* 0x000ee20000000000 */
[----:B-1----:R-:W-:-:S04]  /*45c0*/  FFMA R16, R15, -R4, 1 ;  /* 0x3f8000000f107423 */ /* 0x002fc80000000804 */
[----:B------:R-:W-:-:S04]  /*45d0*/  FFMA R15, R15, R16, R15 ;  /* 0x000000100f0f7223 */ /* 0x000fc8000000000f */
[----:B------:R-:W-:-:S04]  /*45e0*/  FFMA R17, R20, R15, RZ ;  /* 0x0000000f14117223 */ /* 0x000fc800000000ff */
[----:B------:R-:W-:-:S04]  /*45f0*/  FFMA R16, R17, -R4, R20 ;  /* 0x8000000411107223 */ /* 0x000fc80000000014 */
[----:B------:R-:W-:Y:S01]  /*4600*/  FFMA R15, R15, R16, R17 ;  /* 0x000000100f0f7223 */ /* 0x000fe20000000011 */
[----:B---3--:R-:W-:Y:S06]  /*4610*/  @!P0 BRA `(.L_x_116) ;  /* 0x0000000000108947 */ /* 0x008fec0003800000 */
[----:B------:R-:W-:Y:S02]  /*4620*/  MOV R16, R20 ;  /* 0x0000001400107202 */ /* 0x000fe40000000f00 */
[----:B------:R-:W-:Y:S02]  /*4630*/  MOV R15, R4 ;  /* 0x00000004000f7202 */ /* 0x000fe40000000f00 */
[----:B------:R-:W-:-:S07]  /*4640*/  MOV R29, 0x4660 ;  /* 0x00004660001d7802 */ /* 0x000fce0000000f00 */
[----:B0-2-4-:R-:W-:Y:S05]  /*4650*/  CALL.REL.NOINC `($__internal_2_$__cuda_sm3x_div_rn_noftz_f32_slowpath) ;  /* 0x0000006000987944 */ /* 0x015fea0003c00000 */
.L_x_116:
[----:B------:R-:W-:Y:S05]  /*4660*/  BSYNC.RECONVERGENT B4 ;  /* 0x0000000000047941 */ /* 0x000fea0003800200 */
.L_x_115:
[----:B------:R-:W1:Y:S01]  /*4670*/  MUFU.RCP R17, R4 ;  /* 0x0000000400117308 */ /* 0x000e620000001000 */
[----:B------:R-:W-:Y:S01]  /*4680*/  BSSY.RECONVERGENT B4, `(.L_x_117) ;  /* 0x000000d000047945 */ /* 0x000fe20003800200 */
[----:B------:R-:W-:-:S06]  /*4690*/  MOV R32, R15 ;  /* 0x0000000f00207202 */ /* 0x000fcc0000000f00 */
        /* <DEDUP_REMOVED lines=11> */
.L_x_118:
[----:B------:R-:W-:Y:S05]  /*4750*/  BSYNC.RECONVERGENT B4 ;  /* 0x0000000000047941 */ /* 0x000fea0003800200 */
.L_x_117:
        /* <DEDUP_REMOVED lines=14> */
.L_x_120:
[----:B------:R-:W-:Y:S05]  /*4840*/  BSYNC.RECONVERGENT B4 ;  /* 0x0000000000047941 */ /* 0x000fea0003800200 */
.L_x_119:
[----:B------:R-:W-:Y:S01]  /*4850*/  HFMA2 R4, -RZ, RZ, 0, 5.9604644775390625e-08 ;  /* 0x00000001ff047431 */ /* 0x000fe200000001ff */
[----:B------:R-:W-:Y:S02]  /*4860*/  MOV R30, R15 ;  /* 0x0000000f001e7202 */ /* 0x000fe40000000f00 */
[----:B------:R-:W-:-:S07]  /*4870*/  MOV R26, R37 ;  /* 0x00000025001a7202 */ /* 0x000fce0000000f00 */
.L_x_111:
[----:B------:R-:W-:Y:S05]  /*4880*/  BSYNC.RECONVERGENT B3 ;  /* 0x0000000000037941 */ /* 0x000fea0003800200 */
.L_x_110:
[----:B------:R-:W1:Y:S01]  /*4890*/  LDCU UR4, c[0x3][URZ] ;  /* 0x00c00000ff0477ac */ /* 0x000e620008000800 */
[----:B------:R-:W-:Y:S02]  /*48a0*/  PLOP3.LUT P0, PT, PT, PT, PT, 0x8, 0x80 ;  /* 0x000000000080781c */ /* 0x000fe40003f0e170 */
[----:B-1----:R-:W-:-:S13]  /*48b0*/  FSETP.NEU.AND P1, PT, R26, UR4, PT ;  /* 0x000000041a007c0b */ /* 0x002fda000bf2d000 */
[----:B------:R-:W-:Y:S05]  /*48c0*/  @!P1 BRA `(.L_x_121) ;  /* 0x0000002000689947 */ /* 0x000fea0003800000 */
[----:B------:R-:W1:Y:S02]  /*48d0*/  LDC.64 R16, c[0x0][0x3b8] ;  /* 0x0000ee00ff107b82 */ /* 0x000e640000000a00 */
[----:B-1----:R-:W3:Y:S01]  /*48e0*/  LDG.E.64 R16, desc[UR6][R16.64+0x48] ;  /* 0x0000480610107981 */ /* 0x002ee2000c1e1b00 */
[----:B------:R-:W-:Y:S02]  /*48f0*/  ISETP.NE.AND P1, PT, R4, 0x1, PT ;  /* 0x000000010400780c */ /* 0x000fe40003f25270 */
[----:B---3--:R-:W-:Y:S02]  /*4900*/  IADD3 R15, PT, PT, R16, -0x1, RZ ;  /* 0xffffffff100f7810 */ /* 0x008fe40007ffe0ff */
[----:B------:R-:W-:Y:S02]  /*4910*/  IADD3 R18, PT, PT, R17, -0x1, RZ ;  /* 0xffffffff11127810 */ /* 0x000fe40007ffe0ff */
[----:B------:R-:W-:Y:S02]  /*4920*/  I2FP.F32.U32 R15, R15 ;  /* 0x0000000f000f7245 */ /* 0x000fe40000201000 */
[----:B------:R-:W-:-:S03]  /*4930*/  I2FP.F32.U32 R18, R18 ;  /* 0x0000001200127245 */ /* 0x000fc60000201000 */
[----:B------:R-:W-:Y:S02]  /*4940*/  FMUL R15, R6, R15 ;  /* 0x0000000f060f7220 */ /* 0x000fe40000400000 */
[----:B0-----:R-:W-:-:S04]  /*4950*/  FMUL R18, R5, R18 ;  /* 0x0000001205127220 */ /* 0x001fc80000400000 */
[----:B------:R-:W0:Y:S08]  /*4960*/  F2I.U32.TRUNC.NTZ R15, R15 ;  /* 0x0000000f000f7305 */ /* 0x000e30000020f000 */
[----:B------:R1:W3:Y:S01]  /*4970*/  F2I.U32.TRUNC.NTZ R19, R18 ;  /* 0x0000001200137305 */ /* 0x0002e2000020f000 */
[----:B------:R-:W-:Y:S05]  /*4980*/  @!P1 BRA `(.L_x_122) ;  /* 0x0000000400149947 */ /* 0x000fea0003800000 */
[----:B------:R-:W-:Y:S02]  /*4990*/  ISETP.NE.AND P1, PT, R4, RZ, PT ;  /* 0x000000ff0400720c */ /* 0x000fe40003f25270 */
[----:B------:R-:W-:Y:S02]  /*49a0*/  MOV R48, R3 ;  /* 0x0000000300307202 */ /* 0x000fe40000000f00 */
[----:B------:R-:W-:Y:S02]  /*49b0*/  MOV R49, R2 ;  /* 0x0000000200317202 */ /* 0x000fe40000000f00 */
[----:B------:R-:W-:-:S07]  /*49c0*/  MOV R46, R0 ;  /* 0x00000000002e7202 */ /* 0x000fce0000000f00 */
[----:B------:R-:W-:Y:S05]  /*49d0*/  @P1 BRA `(.L_x_121) ;  /* 0x0000002000241947 */ /* 0x000fea0003800000 */
[----:B------:R-:W0:Y:S02]  /*49e0*/  LDC.64 R2, c[0x0][0x3b8] ;  /* 0x0000ee00ff027b82 */ /* 0x000e240000000a00 */
[----:B0-----:R-:W2:Y:S01]  /*49f0*/  LDG.E R2, desc[UR6][R2.64+0x60] ;  /* 0x0000600602027981 */ /* 0x001ea2000c1e1900 */
[----:B------:R-:W-:Y:S01]  /*4a00*/  HFMA2 R0, -RZ, RZ, -3, 0 ;  /* 0xc2000000ff007431 */ /* 0x000fe200000001ff */
[----:B-1----:R-:W-:Y:S01]  /*4a10*/  I2FP.F32.U32 R18, R15 ;  /* 0x0000000f00127245 */ /* 0x002fe20000201000 */
[----:B------:R-:W-:Y:S01]  /*4a20*/  UMOV UR5, URZ ;  /* 0x000000ff00057c82 */ /* 0x000fe20008000000 */
[----:B---3--:R-:W-:Y:S02]  /*4a30*/  I2FP.F32.U32 R19, R19 ;  /* 0x0000001300137245 */ /* 0x008fe40000201000 */
[----:B--2---:R-:W-:-:S13]  /*4a40*/  R2UR UR4, R2 ;  /* 0x00000000020472ca */ /* 0x004fda00000e0000 */
[----:B------:R-:W5:Y:S01]  /*4a50*/  TEX.LL R0, R18, R18, R0, UR4, 2D, 0x7 ;  /* 0x28ff040012127f60 */ /* 0x000f6200089e0700 */
[----:B------:R-:W-:Y:S01]  /*4a60*/  HFMA2 R15, -RZ, RZ, 0.9375, -7.688999176025390625e-06 ;  /* 0x3b808081ff0f7431 */ /* 0x000fe200000001ff */
[----:B------:R-:W-:Y:S01]  /*4a70*/  MOV R4, 0x437f0000 ;  /* 0x437f000000047802 */ /* 0x000fe20000000f00 */
[----:B------:R-:W-:Y:S04]  /*4a80*/  BSSY.RECONVERGENT B3, `(.L_x_123) ;  /* 0x000000f000037945 */ /* 0x000fe80003800200 */
[----:B------:R-:W-:-:S04]  /*4a90*/  FFMA R4, R15, -R4, 1 ;  /* 0x3f8000000f047423 */ /* 0x000fc80000000804 */
[----:B------:R-:W-:Y:S01]  /*4aa0*/  FFMA R15, R4, R15, 0.0039215688593685626984 ;  /* 0x3b808081040f7423 */ /* 0x000fe2000000000f */
[----:B-----5:R-:W-:Y:S02]  /*4ab0*/  LOP3.LUT R16, R18, 0xff, RZ, 0xc0, !PT ;  /* 0x000000ff12107812 */ /* 0x020fe400078ec0ff */
[----:B------:R-:W-:Y:S02]  /*4ac0*/  LOP3.LUT R4, R19, 0xff, RZ, 0xc0, !PT ;  /* 0x000000ff13047812 */ /* 0x000fe400078ec0ff */
[----:B------:R-:W-:Y:S02]  /*4ad0*/  LOP3.LUT R18, R0, 0xff, RZ, 0xc0, !PT ;  /* 0x000000ff00127812 */ /* 0x000fe400078ec0ff */
[----:B------:R-:W0:Y:S08]  /*4ae0*/  I2F.U16 R16, R16 ;  /* 0x0000001000107306 */ /* 0x000e300000101000 */
[----:B0-----:R-:W0:Y:S01]  /*4af0*/  FCHK P1, R16, 255 ;  /* 0x437f000010007902 */ /* 0x001e220000020000 */
[----:B------:R-:W-:-:S04]  /*4b00*/  FFMA R2, R16, R15, RZ ;  /* 0x0000000f10027223 */ /* 0x000fc800000000ff */
[----:B------:R-:W-:-:S04]  /*4b10*/  FFMA R3, R2, -255, R16 ;  /* 0xc37f000002037823 */ /* 0x000fc80000000010 */
[----:B------:R-:W-:Y:S01]  /*4b20*/  FFMA R15, R15, R3, R2 ;  /* 0x000000030f0f7223 */ /* 0x000fe20000000002 */
[----:B0-----:R-:W-:Y:S06]  /*4b30*/  @!P1 BRA `(.L_x_124) ;  /* 0x00000000000c9947 */ /* 0x001fec0003800000 */
[----:B------:R-:W-:Y:S02]  /*4b40*/  MOV R15, 0x437f0000 ;  /* 0x437f0000000f7802 */ /* 0x000fe40000000f00 */
[----:B------:R-:W-:-:S07]  /*4b50*/  MOV R29, 0x4b70 ;  /* 0x00004b70001d7802 */ /* 0x000fce0000000f00 */
[----:B----4-:R-:W-:Y:S05]  /*4b60*/  CALL.REL.NOINC `($__internal_2_$__cuda_sm3x_div_rn_noftz_f32_slowpath) ;  /* 0x0000005c00547944 */ /* 0x010fea0003c00000 */
.L_x_124:
[----:B------:R-:W-:Y:S05]  /*4b70*/  BSYNC.RECONVERGENT B3 ;  /* 0x0000000000037941 */ /* 0x000fea0003800200 */
.L_x_123:
[----:B------:R-:W0:Y:S01]  /*4b80*/  I2F.U16 R16, R4 ;  /* 0x0000000400107306 */ /* 0x000e220000101000 */
[----:B------:R-:W-:Y:S01]  /*4b90*/  HFMA2 R0, -RZ, RZ, 0.9375, -7.688999176025390625e-06 ;  /* 0x3b808081ff007431 */ /* 0x000fe200000001ff */
[----:B------:R-:W-:Y:S01]  /*4ba0*/  MOV R3, 0x437f0000 ;  /* 0x437f000000037802 */ /* 0x000fe20000000f00 */
[----:B------:R-:W-:Y:S01]  /*4bb0*/  BSSY.RECONVERGENT B3, `(.L_x_125) ;  /* 0x000000c000037945 */ /* 0x000fe20003800200 */
[----:B------:R-:W-:-:S03]  /*4bc0*/  MOV R48, R15 ;  /* 0x0000000f00307202 */ /* 0x000fc60000000f00 */
[----:B------:R-:W-:Y:S01]  /*4bd0*/  FFMA R3, R0, -R3, 1 ;  /* 0x3f80000000037423 */ /* 0x000fe20000000803 */
[----:B0-----:R-:W0:Y:S03]  /*4be0*/  FCHK P1, R16, 255 ;  /* 0x437f000010007902 */ /* 0x001e260000020000 */
[----:B------:R-:W-:-:S04]  /*4bf0*/  FFMA R0, R3, R0, 0.0039215688593685626984 ;  /* 0x3b80808103007423 */ /* 0x000fc80000000000 */
[----:B------:R-:W-:-:S04]  /*4c00*/  FFMA R3, R0, R16, RZ ;  /* 0x0000001000037223 */ /* 0x000fc800000000ff */
[----:B------:R-:W-:-:S04]  /*4c10*/  FFMA R2, R3, -255, R16 ;  /* 0xc37f000003027823 */ /* 0x000fc80000000010 */
[----:B------:R-:W-:Y:S01]  /*4c20*/  FFMA R15, R0, R2, R3 ;  /* 0x00000002000f7223 */ /* 0x000fe20000000003 */
[----:B0-----:R-:W-:Y:S06]  /*4c30*/  @!P1 BRA `(.L_x_126) ;  /* 0x00000000000c9947 */ /* 0x001fec0003800000 */
[----:B------:R-:W-:Y:S02]  /*4c40*/  MOV R15, 0x437f0000 ;  /* 0x437f0000000f7802 */ /* 0x000fe40000000f00 */
[----:B------:R-:W-:-:S07]  /*4c50*/  MOV R29, 0x4c70 ;  /* 0x00004c70001d7802 */ /* 0x000fce0000000f00 */
[----:B----4-:R-:W-:Y:S05]  /*4c60*/  CALL.REL.NOINC `($__internal_2_$__cuda_sm3x_div_rn_noftz_f32_slowpath) ;  /* 0x0000005c00147944 */ /* 0x010fea0003c00000 */
.L_x_126:
[----:B------:R-:W-:Y:S05]  /*4c70*/  BSYNC.RECONVERGENT B3 ;  /* 0x0000000000037941 */ /* 0x000fea0003800200 */
.L_x_125:
        /* <DEDUP_REMOVED lines=15> */
[----:B------:R-:W-:-:S07]  /*4d70*/  MOV R0, R15 ;  /* 0x0000000f00007202 */ /* 0x000fce0000000f00 */
.L_x_128:
[----:B------:R-:W-:Y:S05]  /*4d80*/  BSYNC.RECONVERGENT B3 ;  /* 0x0000000000037941 */ /* 0x000fea0003800200 */
.L_x_127:
[----:B------:R-:W-:Y:S01]  /*4d90*/  HFMA2 R4, -RZ, RZ, 0, 0 ;  /* 0x00000000ff047431 */ /* 0x000fe200000001ff */
[----:B------:R-:W-:Y:S02]  /*4da0*/  MOV R3, R48 ;  /* 0x0000003000037202 */ /* 0x000fe40000000f00 */
[----:B------:R-:W-:Y:S02]  /*4db0*/  MOV R2, R49 ;  /* 0x0000003100027202 */ /* 0x000fe40000000f00 */
[----:B------:R-:W-:Y:S01]  /*4dc0*/  MOV R46, R0 ;  /* 0x00000000002e7202 */ /* 0x000fe20000000f00 */
[----:B------:R-:W-:Y:S06]  /*4dd0*/  BRA `(.L_x_121) ;  /* 0x0000001c00247947 */ /* 0x000fec0003800000 */
.L_x_122:
[----:B------:R-:W2:Y:S02]  /*4de0*/  LDC.64 R2, c[0x0][0x3b8] ;  /* 0x0000ee00ff027b82 */ /* 0x000ea40000000a00 */
[----:B--2---:R-:W2:Y:S01]  /*4df0*/  LDG.E R2, desc[UR6][R2.64+0x60] ;  /* 0x0000600602027981 */ /* 0x004ea2000c1e1900 */
[----:B0-----:R-:W-:Y:S01]  /*4e00*/  LOP3.LUT R15, RZ, R15, RZ, 0x33, !PT ;  /* 0x0000000fff0f7212 */ /* 0x001fe200078e33ff */
[----:B------:R-:W-:Y:S01]  /*4e10*/  HFMA2 R4, -RZ, RZ, -3, 0 ;  /* 0xc2000000ff047431 */ /* 0x000fe200000001ff */
[----:B---3--:R-:W-:Y:S01]  /*4e20*/  LOP3.LUT R0, RZ, R19, RZ, 0x33, !PT ;  /* 0x00000013ff007212 */ /* 0x008fe200078e33ff */
[----:B------:R-:W-:Y:S01]  /*4e30*/  UMOV UR5, URZ ;  /* 0x000000ff00057c82 */ /* 0x000fe20008000000 */
[----:B------:R-:W-:Y:S02]  /*4e40*/  IADD3 R15, PT, PT, R16, R15, RZ ;  /* 0x0000000f100f7210 */ /* 0x000fe40007ffe0ff */
[----:B------:R-:W-:Y:S02]  /*4e50*/  IADD3 R17, PT, PT, R17, R0, RZ ;  /* 0x0000000011117210 */ /* 0x000fe40007ffe0ff */
[----:B------:R-:W-:-:S02]  /*4e60*/  I2FP.F32.U32 R16, R15 ;  /* 0x0000000f00107245 */ /* 0x000fc40000201000 */
[----:B------:R-:W-:Y:S02]  /*4e70*/  I2FP.F32.U32 R17, R17 ;  /* 0x0000001100117245 */ /* 0x000fe40000201000 */
        /* <DEDUP_REMOVED lines=8> */
[----:B-1----:R-:W-:Y:S02]  /*4f00*/  LOP3.LUT R18, R17, 0xff, RZ, 0xc0, !PT ;  /* 0x000000ff11127812 */ /* 0x002fe400078ec0ff */
[----:B------:R-:W-:Y:S02]  /*4f10*/  LOP3.LUT R4, R4, 0xff, RZ, 0xc0, !PT ;  /* 0x000000ff04047812 */ /* 0x000fe400078ec0ff */
[----:B------:R-:W0:Y:S08]  /*4f20*/  I2F.U16 R2, R2 ;  /* 0x0000000200027306 */ /* 0x000e300000101000 */
[----:B0-----:R-:W0:Y:S01]  /*4f30*/  FCHK P1, R2, 255 ;  /* 0x437f000002007902 */ /* 0x001e220000020000 */
[----:B------:R-:W-:-:S04]  /*4f40*/  FFMA R3, R0, R2, RZ ;  /* 0x0000000200037223 */ /* 0x000fc800000000ff */
[----:B------:R-:W-:-:S04]  /*4f50*/  FFMA R15, R3, -255, R2 ;  /* 0xc37f0000030f7823 */ /* 0x000fc80000000002 */
[----:B------:R-:W-:Y:S01]  /*4f60*/  FFMA R15, R0, R15, R3 ;  /* 0x0000000f000f7223 */ /* 0x000fe20000000003 */
[----:B0-----:R-:W-:Y:S06]  /*4f70*/  @!P1 BRA `(.L_x_130) ;  /* 0x0000000000109947 */ /* 0x001fec0003800000 */
[----:B------:R-:W-:Y:S02]  /*4f80*/  MOV R16, R2 ;  /* 0x0000000200107202 */ /* 0x000fe40000000f00 */
[----:B------:R-:W-:Y:S02]  /*4f90*/  MOV R15, 0x437f0000 ;  /* 0x437f0000000f7802 */ /* 0x000fe40000000f00 */
[----:B------:R-:W-:-:S07]  /*4fa0*/  MOV R29, 0x4fc0 ;  /* 0x00004fc0001d7802 */ /* 0x000fce0000000f00 */
[----:B----4-:R-:W-:Y:S05]  /*4fb0*/  CALL.REL.NOINC `($__internal_2_$__cuda_sm3x_div_rn_noftz_f32_slowpath) ;  /* 0x0000005800407944 */ /* 0x010fea0003c00000 */
.L_x_130:
[----:B------:R-:W-:Y:S05]  /*4fc0*/  BSYNC.RECONVERGENT B3 ;  /* 0x0000000000037941 */ /* 0x000fea0003800200 */
.L_x_129:
        /* <DEDUP_REMOVED lines=15> */
.L_x_132:
[----:B------:R-:W-:Y:S05]  /*50c0*/  BSYNC.RECONVERGENT B3 ;  /* 0x0000000000037941 */ /* 0x000fea0003800200 */
.L_x_131:
        /* <DEDUP_REMOVED lines=16> */
.L_x_134:
[----:B------:R-:W-:Y:S05]  /*51d0*/  BSYNC.RECONVERGENT B3 ;  /* 0x0000000000037941 */ /* 0x000fea0003800200 */
.L_x_133:
[----:B------:R-:W-:Y:S01]  /*51e0*/  HFMA2 R4, -RZ, RZ, 0, 5.9604644775390625e-08 ;  /* 0x00000001ff047431 */ /* 0x000fe200000001ff */
[----:B------:R-:W-:Y:S02]  /*51f0*/  MOV R3, R48 ;  /* 0x0000003000037202 */ /* 0x000fe40000000f00 */
[----:B------:R-:W-:Y:S02]  /*5200*/  MOV R2, R49 ;  /* 0x0000003100027202 */ /* 0x000fe40000000f00 */
[----:B------:R-:W-:Y:S01]  /*5210*/  MOV R46, R0 ;  /* 0x00000000002e7202 */ /* 0x000fe20000000f00 */
[----:B------:R-:W-:Y:S06]  /*5220*/  BRA `(.L_x_121) ;  /* 0x0000001800107947 */ /* 0x000fec0003800000 */
.L_x_82:
[----:B------:R-:W-:Y:S02]  /*5230*/  PLOP3.LUT P0, PT, PT, PT, PT, 0x8, 0x80 ;  /* 0x000000000080781c */ /* 0x000fe40003f0e170 */
[----:B----4-:R-:W-:Y:S02]  /*5240*/  MOV R48, R54 ;  /* 0x0000003600307202 */ /* 0x010fe40000000f00 */
[----:B------:R-:W-:Y:S02]  /*5250*/  MOV R49, R55 ;  /* 0x0000003700317202 */ /* 0x000fe40000000f00 */
[----:B------:R-:W-:Y:S01]  /*5260*/  MOV R46, R52 ;  /* 0x00000034002e7202 */ /* 0x000fe20000000f00 */
[----:B------:R-:W-:Y:S06]  /*5270*/  @P1 BRA `(.L_x_121) ;  /* 0x0000001400fc1947 */ /* 0x000fec0003800000 */
[----:B------:R-:W1:Y:S02]  /*5280*/  LDC.64 R18, c[0x0][0x398] ;  /* 0x0000e600ff127b82 */ /* 0x000e640000000a00 */
[----:B-1----:R-:W-:-:S05]  /*5290*/  IMAD.WIDE.U32 R18, R10, 0x98, R18 ;  /* 0x000000980a127825 */ /* 0x002fca00078e0012 */
[----:B------:R-:W2:Y:S01]  /*52a0*/  LDG.E R15, desc[UR6][R18.64+0x78] ;  /* 0x00007806120f7981 */ /* 0x000ea2000c1e1900 */
[----:B------:R-:W-:Y:S02]  /*52b0*/  MOV R48, R54 ;  /* 0x0000003600307202 */ /* 0x000fe40000000f00 */
[----:B------:R-:W-:Y:S02]  /*52c0*/  MOV R49, R55 ;  /* 0x0000003700317202 */ /* 0x000fe40000000f00 */
[----:B------:R-:W-:Y:S02]  /*52d0*/  MOV R46, R52 ;  /* 0x00000034002e7202 */ /* 0x000fe40000000f00 */
[----:B--2---:R-:W-:-:S13]  /*52e0*/  ISETP.NE.AND P1, PT, R15, RZ, PT ;  /* 0x000000ff0f00720c */ /* 0x004fda0003f25270 */
[----:B------:R-:W-:Y:S05]  /*52f0*/  @!P1 BRA `(.L_x_121) ;  /* 0x0000001400dc9947 */ /* 0x000fea0003800000 */
[----:B------:R-:W2:Y:S04]  /*5300*/  LDG.E.64 R16, desc[UR6][R18.64] ;  /* 0x0000000612107981 */ /* 0x000ea8000c1e1b00 */
[----:B------:R-:W3:Y:S01]  /*5310*/  LDG.E R37, desc[UR6][R18.64+0x8] ;  /* 0x0000080612257981 */ /* 0x000ee2000c1e1900 */
[C---:B------:R-:W-:Y:S01]  /*5320*/  ISETP.GE.U32.AND P0, PT, R15.reuse, 0x4, PT ;  /* 0x000000040f00780c */ /* 0x040fe20003f06070 */
[----:B------:R-:W-:Y:S01]  /*5330*/  BSSY.RECONVERGENT B0, `(.L_x_135) ;  /* 0x00000d0000007945 */ /* 0x000fe20003800200 */
[----:B------:R-:W-:Y:S01]  /*5340*/  HFMA2 R23, -RZ, RZ, 0, 0 ;  /* 0x00000000ff177431 */ /* 0x000fe200000001ff */
[----:B------:R-:W-:Y:S02]  /*5350*/  PRMT R39, RZ, 0x7610, R39 ;  /* 0x00007610ff277816 */ /* 0x000fe40000000027 */
[----:B------:R-:W-:-:S02]  /*5360*/  LOP3.LUT R35, R15, 0x3, RZ, 0xc0, !PT ;  /* 0x000000030f237812 */ /* 0x000fc400078ec0ff */
[----:B------:R-:W-:Y:S02]  /*5370*/  MOV R46, R52 ;  /* 0x00000034002e7202 */ /* 0x000fe40000000f00 */
[----:B------:R-:W-:Y:S02]  /*5380*/  MOV R49, R55 ;  /* 0x0000003700317202 */ /* 0x000fe40000000f00 */
[----:B------:R-:W-:Y:S01]  /*5390*/  MOV R48, R54 ;  /* 0x0000003600307202 */ /* 0x000fe20000000f00 */
[----:B--2---:R-:W-:Y:S01]  /*53a0*/  FADD R33, R21, -R16 ;  /* 0x8000001015217221 */ /* 0x004fe20000000000 */
[----:B------:R-:W-:Y:S01]  /*53b0*/  FADD R24, R20, -R17 ;  /* 0x8000001114187221 */ /* 0x000fe20000000000 */
[----:B---3--:R-:W-:Y:S01]  /*53c0*/  FADD R37, R22, -R37 ;  /* 0x8000002516257221 */ /* 0x008fe20000000000 */
[----:B------:R-:W-:Y:S06]  /*53d0*/  @!P0 BRA `(.L_x_136) ;  /* 0x0000000c00148947 */ /* 0x000fec0003800000 */
[----:B------:R-:W-:Y:S02]  /*53e0*/  LOP3.LUT R23, R15, 0xfffffffc, RZ, 0xc0, !PT ;  /* 0xfffffffc0f177812 */ /* 0x000fe400078ec0ff */
[----:B------:R-:W-:Y:S02]  /*53f0*/  MOV R49, R55 ;  /* 0x0000003700317202 */ /* 0x000fe40000000f00 */
[----:B------:R-:W-:Y:S02]  /*5400*/  MOV R48, R54 ;  /* 0x0000003600307202 */ /* 0x000fe40000000f00 */
[----:B------:R-:W-:Y:S02]  /*5410*/  PRMT R39, RZ, 0x7610, R39 ;  /* 0x00007610ff277816 */ /* 0x000fe40000000027 */
[----:B------:R-:W-:Y:S02]  /*5420*/  MOV R40, RZ ;  /* 0x000000ff00287202 */ /* 0x000fe40000000f00 */
[----:B------:R-:W-:-:S07]  /*5430*/  MOV R46, R52 ;  /* 0x00000034002e7202 */ /* 0x000fce0000000f00 */
.L_x_157:
[----:B------:R-:W-:Y:S01]  /*5440*/  FMUL R16, R8, R27 ;  /* 0x0000001b08107220 */ /* 0x000fe20000400000 */
[----:B------:R-:W-:Y:S03]  /*5450*/  BSSY.RECONVERGENT B1, `(.L_x_137) ;  /* 0x000002d000017945 */ /* 0x000fe60003800200 */
[----:B------:R-:W-:-:S04]  /*5460*/  FFMA R16, R9, R32, R16 ;  /* 0x0000002009107223 */ /* 0x000fc80000000010 */
[----:B------:R-:W-:-:S05]  /*5470*/  FFMA R16, R7, R30, R16 ;  /* 0x0000001e07107223 */ /* 0x000fca0000000010 */
[----:B------:R-:W-:-:S04]  /*5480*/  FSETP.GT.AND P0, PT, R16, RZ, PT ;  /* 0x000000ff1000720b */ /* 0x000fc80003f04000 */
[----:B------:R-:W-:Y:S02]  /*5490*/  FSEL R41, -R27, R27, P0 ;  /* 0x0000001b1b297208 */ /* 0x000fe40000000100 */
[----:B------:R-:W-:Y:S02]  /*54a0*/  FSEL R32, -R32, R32, P0 ;  /* 0x0000002020207208 */ /* 0x000fe40000000100 */
[----:B------:R-:W-:Y:S01]  /*54b0*/  FSEL R42, -R30, R30, P0 ;  /* 0x0000001e1e2a7208 */ /* 0x000fe20000000100 */
[----:B------:R-:W-:-:S04]  /*54c0*/  FMUL R16, R24, R41 ;  /* 0x0000002918107220 */ /* 0x000fc80000400000 */
[----:B------:R-:W-:-:S04]  /*54d0*/  FFMA R16, R33, R32, R16 ;  /* 0x0000002021107223 */ /* 0x000fc80000000010 */
[----:B------:R-:W-:-:S05]  /*54e0*/  FFMA R16, R37, R42, R16 ;  /* 0x0000002a25107223 */ /* 0x000fca0000000010 */
[----:B------:R-:W-:-:S13]  /*54f0*/  FSETP.GEU.AND P0, PT, R16, RZ, PT ;  /* 0x000000ff1000720b */ /* 0x000fda0003f0e000 */
[----:B----4-:R-:W-:Y:S05]  /*5500*/  @P0 BRA `(.L_x_138) ;  /* 0x0000000000840947 */ /* 0x010fea0003800000 */
[----:B------:R-:W2:Y:S04]  /*5510*/  LDG.E.64 R16, desc[UR6][R18.64+0x70] ;  /* 0x0000700612107981 */ /* 0x000ea8000c1e1b00 */
[----:B------:R1:W4:Y:S01]  /*5520*/  LDG.E R44, desc[UR6][R18.64+0x7c] ;  /* 0x00007c06122c7981 */ /* 0x000322000c1e1900 */
[----:B--2---:R-:W-:-:S05]  /*5530*/  IMAD.WIDE.U32 R16, R40, 0xc, R16 ;  /* 0x0000000c28107825 */ /* 0x004fca00078e0010 */
[----:B------:R-:W2:Y:S04]  /*5540*/  LDG.E R15, desc[UR6][R16.64+0x4] ;  /* 0x00000406100f7981 */ /* 0x000ea8000c1e1900 */
[----:B------:R-:W3:Y:S04]  /*5550*/  LDG.E R30, desc[UR6][R16.64] ;  /* 0x00000006101e7981 */ /* 0x000ee8000c1e1900 */
[----:B------:R-:W3:Y:S01]  /*5560*/  LDG.E R27, desc[UR6][R16.64+0x8] ;  /* 0x00000806101b7981 */ /* 0x000ee2000c1e1900 */
[----:B------:R-:W-:Y:S01]  /*5570*/  BSSY.RECONVERGENT B3, `(.L_x_139) ;  /* 0x0000013000037945 */ /* 0x000fe20003800200 */
[----:B--2---:R-:W-:Y:S01]  /*5580*/  FADD R15, R20, -R15 ;  /* 0x8000000f140f7221 */ /* 0x004fe20000000000 */
[----:B---3--:R-:W-:-:S03]  /*5590*/  FADD R30, R21, -R30 ;  /* 0x8000001e151e7221 */ /* 0x008fc60000000000 */
[----:B------:R-:W-:Y:S01]  /*55a0*/  FMUL R15, R15, R15 ;  /* 0x0000000f0f0f7220 */ /* 0x000fe20000400000 */
[----:B------:R-:W-:-:S03]  /*55b0*/  FADD R27, R22, -R27 ;  /* 0x8000001b161b7221 */ /* 0x000fc60000000000 */
[----:B------:R-:W-:-:S04]  /*55c0*/  FFMA R30, R30, R30, R15 ;  /* 0x0000001e1e1e7223 */ /* 0x000fc8000000000f */
[----:B------:R-:W-:-:S05]  /*55d0*/  FFMA R30, R27, R27, R30 ;  /* 0x0000001b1b1e7223 */ /* 0x000fca000000001e */
[----:B------:R-:W-:Y:S01]  /*55e0*/  IADD3 R15, PT, PT, R30, -0xd000000, RZ ;  /* 0xf30000001e0f7810 */ /* 0x000fe20007ffe0ff */
[----:B------:R1:W2:Y:S03]  /*55f0*/  MUFU.RSQ R27, R30 ;  /* 0x0000001e001b7308 */ /* 0x0002a60000001400 */
[----:B------:R-:W-:-:S13]  /*5600*/  ISETP.GT.U32.AND P0, PT, R15, 0x727fffff, PT ;  /* 0x727fffff0f00780c */ /* 0x000fda0003f04070 */
[----:B-1----:R-:W-:Y:S05]  /*5610*/  @!P0 BRA `(.L_x_140) ;  /* 0x0000000000108947 */ /* 0x002fea0003800000 */
[----:B------:R-:W-:Y:S02]  /*5620*/  MOV R15, R30 ;  /* 0x0000001e000f7202 */ /* 0x000fe40000000f00 */
[----:B------:R-:W-:-:S07]  /*5630*/  MOV R16, 0x5650 ;  /* 0x0000565000107802 */ /* 0x000fce0000000f00 */
[----:B0-2-4-:R-:W-:Y:S05]  /*5640*/  CALL.REL.NOINC `($__internal_1_$__cuda_sm20_sqrt_rn_f32_slowpath) ;  /* 0x0000005000487944 */ /* 0x015fea0003c00000 */
[----:B------:R-:W-:Y:S05]  /*5650*/  BRA `(.L_x_141) ;  /* 0x0000000000107947 */ /* 0x000fea0003800000 */
.L_x_140:
[----:B--2---:R-:W-:Y:S01]  /*5660*/  FMUL.FTZ R29, R30, R27 ;  /* 0x0000001b1e1d7220 */ /* 0x004fe20000410000 */
[----:B------:R-:W-:-:S03]  /*5670*/  FMUL.FTZ R15, R27, 0.5 ;  /* 0x3f0000001b0f7820 */ /* 0x000fc60000410000 */
[----:B------:R-:W-:-:S04]  /*5680*/  FFMA R16, -R29, R29, R30 ;  /* 0x0000001d1d107223 */ /* 0x000fc8000000011e */
[----:B------:R-:W-:-:S07]  /*5690*/  FFMA R29, R16, R15, R29 ;  /* 0x0000000f101d7223 */ /* 0x000fce000000001d */
.L_x_141:
[----:B------:R-:W-:Y:S05]  /*56a0*/  BSYNC.RECONVERGENT B3 ;  /* 0x0000000000037941 */ /* 0x000fea0003800200 */
.L_x_139:
[----:B----4-:R-:W-:-:S13]  /*56b0*/  FSETP.GT.AND P0, PT, R44, R29, PT ;  /* 0x0000001d2c00720b */ /* 0x010fda0003f04000 */
[----:B------:R-:W-:Y:S05]  /*56c0*/  @!P0 BRA `(.L_x_138) ;  /* 0x0000000000148947 */ /* 0x000fea0003800000 */
[----:B------:R-:W2:Y:S04]  /*56d0*/  LDG.E.64 R46, desc[UR6][R18.64+0x88] ;  /* 0x00008806122e7981 */ /* 0x000ea8000c1e1b00 */
[----:B------:R1:W4:Y:S04]  /*56e0*/  LDG.E.64 R48, desc[UR6][R18.64+0x80] ;  /* 0x0000800612307981 */ /* 0x000328000c1e1b00 */
[----:B------:R1:W4:Y:S01]  /*56f0*/  LDG.E.64 R50, desc[UR6][R18.64+0x90] ;  /* 0x0000900612327981 */ /* 0x000322000c1e1b00 */
[----:B------:R-:W-:Y:S01]  /*5700*/  HFMA2 R39, -RZ, RZ, 0, 5.9604644775390625e-08 ;  /* 0x00000001ff277431 */ /* 0x000fe200000001ff */
[----:B-12---:R-:W-:-:S07]  /*5710*/  MOV R53, R47 ;  /* 0x0000002f00357202 */ /* 0x006fce0000000f00 */
.L_x_138:
[----:B------:R-:W-:Y:S05]  /*5720*/  BSYNC.RECONVERGENT B1 ;  /* 0x0000000000017941 */ /* 0x000fea0003800200 */
.L_x_137:
        /* <DEDUP_REMOVED lines=12> */
[----:B------:R-:W-:Y:S05]  /*57f0*/  @P0 BRA `(.L_x_143) ;  /* 0x0000000000840947 */ /* 0x000fea0003800000 */
        /* <DEDUP_REMOVED lines=21> */
.L_x_145:
[----:B--2---:R-:W-:Y:S01]  /*5950*/  FMUL.FTZ R29, R30, R27 ;  /* 0x0000001b1e1d7220 */ /* 0x004fe20000410000 */
[----:B------:R-:W-:-:S03]  /*5960*/  FMUL.FTZ R15, R27, 0.5 ;  /* 0x3f0000001b0f7820 */ /* 0x000fc60000410000 */
[----:B------:R-:W-:-:S04]  /*5970*/  FFMA R16, -R29, R29, R30 ;  /* 0x0000001d1d107223 */ /* 0x000fc8000000011e */
[----:B------:R-:W-:-:S07]  /*5980*/  FFMA R29, R16, R15, R29 ;  /* 0x0000000f101d7223 */ /* 0x000fce000000001d */
.L_x_146:
[----:B------:R-:W-:Y:S05]  /*5990*/  BSYNC.RECONVERGENT B3 ;  /* 0x0000000000037941 */ /* 0x000fea0003800200 */
.L_x_144:
[----:B----4-:R-:W-:-:S13]  /*59a0*/  FSETP.GT.AND P0, PT, R44, R29, PT ;  /* 0x0000001d2c00720b */ /* 0x010fda0003f04000 */
[----:B------:R-:W-:Y:S05]  /*59b0*/  @!P0 BRA `(.L_x_143) ;  /* 0x0000000000148947 */ /* 0x000fea0003800000 */
[----:B------:R-:W2:Y:S04]  /*59c0*/  LDG.E.64 R46, desc[UR6][R18.64+0x88] ;  /* 0x00008806122e7981 */ /* 0x000ea8000c1e1b00 */
[----:B------:R1:W4:Y:S04]  /*59d0*/  LDG.E.64 R48, desc[UR6][R18.64+0x80] ;  /* 0x0000800612307981 */ /* 0x000328000c1e1b00 */
[----:B------:R1:W4:Y:S01]  /*59e0*/  LDG.E.64 R50, desc[UR6][R18.64+0x90] ;  /* 0x0000900612327981 */ /* 0x000322000c1e1b00 */
[----:B------:R-:W-:Y:S01]  /*59f0*/  HFMA2 R39, -RZ, RZ, 0, 5.9604644775390625e-08 ;  /* 0x00000001ff277431 */ /* 0x000fe200000001ff */
[----:B-12---:R-:W-:-:S07]  /*5a00*/  MOV R53, R47 ;  /* 0x0000002f00357202 */ /* 0x006fce0000000f00 */
.L_x_143:
[----:B------:R-:W-:Y:S05]  /*5a10*/  BSYNC.RECONVERGENT B1 ;  /* 0x0000000000017941 */ /* 0x000fea0003800200 */
.L_x_142:
        /* <DEDUP_REMOVED lines=34> */
.L_x_150:
[----:B--2---:R-:W-:Y:S01]  /*5c40*/  FMUL.FTZ R29, R30, R27 ;  /* 0x0000001b1e1d7220 */ /* 0x004fe20000410000 */
[----:B------:R-:W-:-:S03]  /*5c50*/  FMUL.FTZ R15, R27, 0.5 ;  /* 0x3f0000001b0f7820 */ /* 0x000fc60000410000 */
[----:B------:R-:W-:-:S04]  /*5c60*/  FFMA R16, -R29, R29, R30 ;  /* 0x0000001d1d107223 */ /* 0x000fc8000000011e */
[----:B------:R-:W-:-:S07]  /*5c70*/  FFMA R29, R16, R15, R29 ;  /* 0x0000000f101d7223 */ /* 0x000fce000000001d */
.L_x_151:
[----:B------:R-:W-:Y:S05]  /*5c80*/  BSYNC.RECONVERGENT B3 ;  /* 0x0000000000037941 */ /* 0x000fea0003800200 */
.L_x_149:
[----:B----4-:R-:W-:-:S13]  /*5c90*/  FSETP.GT.AND P0, PT, R44, R29, PT ;  /* 0x0000001d2c00720b */ /* 0x010fda0003f04000 */
[----:B------:R-:W-:Y:S05]  /*5ca0*/  @!P0 BRA `(.L_x_148) ;  /* 0x0000000000148947 */ /* 0x000fea0003800000 */
[----:B------:R-:W2:Y:S04]  /*5cb0*/  LDG.E.64 R46, desc[UR6][R18.64+0x88] ;  /* 0x00008806122e7981 */ /* 0x000ea8000c1e1b00 */
[----:B------:R1:W4:Y:S04]  /*5cc0*/  LDG.E.64 R48, desc[UR6][R18.64+0x80] ;  /* 0x0000800612307981 */ /* 0x000328000c1e1b00 */
[----:B------:R1:W4:Y:S01]  /*5cd0*/  LDG.E.64 R50, desc[UR6][R18.64+0x90] ;  /* 0x0000900612327981 */ /* 0x000322000c1e1b00 */
[----:B------:R-:W-:Y:S01]  /*5ce0*/  HFMA2 R39, -RZ, RZ, 0, 5.9604644775390625e-08 ;  /* 0x00000001ff277431 */ /* 0x000fe200000001ff */
[----:B-12---:R-:W-:-:S07]  /*5cf0*/  MOV R53, R47 ;  /* 0x0000002f00357202 */ /* 0x006fce0000000f00 */
.L_x_148:
[----:B------:R-:W-:Y:S05]  /*5d00*/  BSYNC.RECONVERGENT B1 ;  /* 0x0000000000017941 */ /* 0x000fea0003800200 */
.L_x_147:
        /* <DEDUP_REMOVED lines=34> */
.L_x_155:
[----:B--2---:R-:W-:Y:S01]  /*5f30*/  FMUL.FTZ R29, R34, R31 ;  /* 0x0000001f221d7220 */ /* 0x004fe20000410000 */
[----:B------:R-:W-:-:S03]  /*5f40*/  FMUL.FTZ R15, R31, 0.5 ;  /* 0x3f0000001f0f7820 */ /* 0x000fc60000410000 */
[----:B------:R-:W-:-:S04]  /*5f50*/  FFMA R16, -R29, R29, R34 ;  /* 0x0000001d1d107223 */ /* 0x000fc80000000122 */
[----:B------:R-:W-:-:S07]  /*5f60*/  FFMA R29, R16, R15, R29 ;  /* 0x0000000f101d7223 */ /* 0x000fce000000001d */
.L_x_156:
[----:B------:R-:W-:Y:S05]  /*5f70*/  BSYNC.RECONVERGENT B3 ;  /* 0x0000000000037941 */ /* 0x000fea0003800200 */
.L_x_154:
[----:B----4-:R-:W-:-:S13]  /*5f80*/  FSETP.GT.AND P0, PT, R42, R29, PT ;  /* 0x0000001d2a00720b */ /* 0x010fda0003f04000 */
[----:B------:R-:W-:Y:S05]  /*5f90*/  @!P0 BRA `(.L_x_153) ;  /* 0x0000000000148947 */ /* 0x000fea0003800000 */
[----:B------:R-:W2:Y:S04]  /*5fa0*/  LDG.E.64 R46, desc[UR6][R18.64+0x88] ;  /* 0x00008806122e7981 */ /* 0x000ea8000c1e1b00 */
[----:B------:R1:W4:Y:S04]  /*5fb0*/  LDG.E.64 R48, desc[UR6][R18.64+0x80] ;  /* 0x0000800612307981 */ /* 0x000328000c1e1b00 */
[----:B------:R1:W4:Y:S01]  /*5fc0*/  LDG.E.64 R50, desc[UR6][R18.64+0x90] ;  /* 0x0000900612327981 */ /* 0x000322000c1e1b00 */
[----:B------:R-:W-:Y:S01]  /*5fd0*/  HFMA2 R39, -RZ, RZ, 0, 5.9604644775390625e-08 ;  /* 0x00000001ff277431 */ /* 0x000fe200000001ff */
[----:B-12---:R-:W-:-:S07]  /*5fe0*/  MOV R53, R47 ;  /* 0x0000002f00357202 */ /* 0x006fce0000000f00 */
.L_x_153:
[----:B------:R-:W-:Y:S05]  /*5ff0*/  BSYNC.RECONVERGENT B1 ;  /* 0x0000000000017941 */ /* 0x000fea0003800200 */
.L_x_152:
[----:B------:R-:W-:-:S04]  /*6000*/  IADD3 R40, PT, PT, R40, 0x4, RZ ;  /* 0x0000000428287810 */ /* 0x000fc80007ffe0ff */
[----:B------:R-:W-:-:S13]  /*6010*/  ISETP.NE.AND P0, PT, R40, R23, PT ;  /* 0x000000172800720c */ /* 0x000fda0003f05270 */
[----:B------:R-:W-:Y:S05]  /*6020*/  @P0 BRA `(.L_x_157) ;  /* 0xfffffff400040947 */ /* 0x000fea000383ffff */
.L_x_136:
[----:B------:R-:W-:Y:S05]  /*6030*/  BSYNC.RECONVERGENT B0 ;  /* 0x0000000000007941 */ /* 0x000fea0003800200 */
.L_x_135:
[----:B------:R-:W-:Y:S01]  /*6040*/  ISETP.NE.AND P0, PT, R35, RZ, PT ;  /* 0x000000ff2300720c */ /* 0x000fe20003f05270 */
[----:B------:R-:W-:Y:S01]  /*6050*/  BSSY.RECONVERGENT B0, `(.L_x_158) ;  /* 0x00000a0000007945 */ /* 0x000fe20003800200 */
[----:B----4-:R-:W-:Y:S02]  /*6060*/  MOV R54, R48 ;  /* 0x0000003000367202 */ /* 0x010fe40000000f00 */
[----:B------:R-:W-:Y:S02]  /*6070*/  MOV R55, R49 ;  /* 0x0000003100377202 */ /* 0x000fe40000000f00 */
[----:B------:R-:W-:-:S07]  /*6080*/  MOV R52, R46 ;  /* 0x0000002e00347202 */ /* 0x000fce0000000f00 */
[----:B------:R-:W-:Y:S05]  /*6090*/  @!P0 BRA `(.L_x_159) ;  /* 0x00000008006c8947 */ /* 0x000fea0003800000 */
[----:B------:R-:W-:Y:S01]  /*60a0*/  FMUL R15, R27, R8 ;  /* 0x000000081b0f7220 */ /* 0x000fe20000400000 */
[----:B------:R-:W-:Y:S01]  /*60b0*/  BSSY.RECONVERGENT B1, `(.L_x_160) ;  /* 0x0000033000017945 */ /* 0x000fe20003800200 */
[----:B------:R-:W-:Y:S02]  /*60c0*/  MOV R54, R48 ;  /* 0x0000003000367202 */ /* 0x000fe40000000f00 */
[----:B------:R-:W-:Y:S01]  /*60d0*/  FFMA R15, R32, R9, R15 ;  /* 0x00000009200f7223 */ /* 0x000fe2000000000f */
[----:B------:R-:W-:Y:S02]  /*60e0*/  MOV R55, R49 ;  /* 0x0000003100377202 */ /* 0x000fe40000000f00 */
[----:B------:R-:W-:Y:S01]  /*60f0*/  MOV R52, R46 ;  /* 0x0000002e00347202 */ /* 0x000fe20000000f00 */
        /* <DEDUP_REMOVED lines=31> */
.L_x_163:
[----:B--2---:R-:W-:Y:S01]  /*62f0*/  FMUL.FTZ R29, R34, R31 ;  /* 0x0000001f221d7220 */ /* 0x004fe20000410000 */
[----:B------:R-:W-:-:S03]  /*6300*/  FMUL.FTZ R15, R31, 0.5 ;  /* 0x3f0000001f0f7820 */ /* 0x000fc60000410000 */
[----:B------:R-:W-:-:S04]  /*6310*/  FFMA R16, -R29, R29, R34 ;  /* 0x0000001d1d107223 */ /* 0x000fc80000000122 */
[----:B------:R-:W-:-:S07]  /*6320*/  FFMA R29, R16, R15, R29 ;  /* 0x0000000f101d7223 */ /* 0x000fce000000001d */
.L_x_164:
[----:B------:R-:W-:Y:S05]  /*6330*/  BSYNC.RECONVERGENT B3 ;  /* 0x0000000000037941 */ /* 0x000fea0003800200 */
.L_x_162:
[----:B----4-:R-:W-:-:S13]  /*6340*/  FSETP.GT.AND P0, PT, R40, R29, PT ;  /* 0x0000001d2800720b */ /* 0x010fda0003f04000 */
[----:B------:R-:W-:Y:S05]  /*6350*/  @!P0 BRA `(.L_x_161) ;  /* 0x0000000000208947 */ /* 0x000fea0003800000 */
[----:B------:R-:W2:Y:S04]  /*6360*/  LDG.E.64 R46, desc[UR6][R18.64+0x88] ;  /* 0x00008806122e7981 */ /* 0x000ea8000c1e1b00 */
[----:B------:R-:W3:Y:S04]  /*6370*/  LDG.E.64 R48, desc[UR6][R18.64+0x80] ;  /* 0x0000800612307981 */ /* 0x000ee8000c1e1b00 */
[----:B------:R1:W4:Y:S01]  /*6380*/  LDG.E.64 R50, desc[UR6][R18.64+0x90] ;  /* 0x0000900612327981 */ /* 0x000322000c1e1b00 */
[----:B------:R-:W-:Y:S01]  /*6390*/  HFMA2 R39, -RZ, RZ, 0, 5.9604644775390625e-08 ;  /* 0x00000001ff277431 */ /* 0x000fe200000001ff */
[----:B--2---:R-:W-:-:S02]  /*63a0*/  MOV R53, R47 ;  /* 0x0000002f00357202 */ /* 0x004fc40000000f00 */
[----:B------:R-:W-:Y:S02]  /*63b0*/  MOV R52, R46 ;  /* 0x0000002e00347202 */ /* 0x000fe40000000f00 */
[----:B---3--:R-:W-:Y:S02]  /*63c0*/  MOV R54, R48 ;  /* 0x0000003000367202 */ /* 0x008fe40000000f00 */
[----:B-1----:R-:W-:-:S07]  /*63d0*/  MOV R55, R49 ;  /* 0x0000003100377202 */ /* 0x002fce0000000f00 */
.L_x_161:
[----:B------:R-:W-:Y:S05]  /*63e0*/  BSYNC.RECONVERGENT B1 ;  /* 0x0000000000017941 */ /* 0x000fea0003800200 */
.L_x_160:
[----:B------:R-:W-:-:S13]  /*63f0*/  ISETP.NE.AND P0, PT, R35, 0x1, PT ;  /* 0x000000012300780c */ /* 0x000fda0003f05270 */
[----:B------:R-:W-:Y:S05]  /*6400*/  @!P0 BRA `(.L_x_159) ;  /* 0x0000000400908947 */ /* 0x000fea0003800000 */
        /* <DEDUP_REMOVED lines=34> */
.L_x_168:
[----:B--2---:R-:W-:Y:S01]  /*6630*/  FMUL.FTZ R29, R34, R31 ;  /* 0x0000001f221d7220 */ /* 0x004fe20000410000 */
[----:B------:R-:W-:-:S03]  /*6640*/  FMUL.FTZ R15, R31, 0.5 ;  /* 0x3f0000001f0f7820 */ /* 0x000fc60000410000 */
[----:B------:R-:W-:-:S04]  /*6650*/  FFMA R16, -R29, R29, R34 ;  /* 0x0000001d1d107223 */ /* 0x000fc80000000122 */
[----:B------:R-:W-:-:S07]  /*6660*/  FFMA R29, R16, R15, R29 ;  /* 0x0000000f101d7223 */ /* 0x000fce000000001d */
.L_x_169:
[----:B------:R-:W-:Y:S05]  /*6670*/  BSYNC.RECONVERGENT B3 ;  /* 0x0000000000037941 */ /* 0x000fea0003800200 */
.L_x_167:
        /* <DEDUP_REMOVED lines=10> */
.L_x_166:
[----:B------:R-:W-:Y:S05]  /*6720*/  BSYNC.RECONVERGENT B1 ;  /* 0x0000000000017941 */ /* 0x000fea0003800200 */
.L_x_165:
[----:B------:R-:W-:-:S13]  /*6730*/  ISETP.NE.AND P0, PT, R35, 0x2, PT ;  /* 0x000000022300780c */ /* 0x000fda0003f05270 */
[----:B------:R-:W-:Y:S05]  /*6740*/  @!P0 BRA `(.L_x_159) ;  /* 0x0000000000c08947 */ /* 0x000fea0003800000 */
[----:B------:R-:W-:-:S04]  /*6750*/  FMUL R15, R27, R8 ;  /* 0x000000081b0f7220 */ /* 0x000fc80000400000 */
        /* <DEDUP_REMOVED lines=32> */
.L_x_171:
[----:B--2---:R-:W-:Y:S01]  /*6960*/  FMUL.FTZ R29, R24, R21 ;  /* 0x00000015181d7220 */ /* 0x004fe20000410000 */
[----:B------:R-:W-:-:S03]  /*6970*/  FMUL.FTZ R15, R21, 0.5 ;  /* 0x3f000000150f7820 */ /* 0x000fc60000410000 */
[----:B------:R-:W-:-:S04]  /*6980*/  FFMA R16, -R29, R29, R24 ;  /* 0x0000001d1d107223 */ /* 0x000fc80000000118 */
[----:B------:R-:W-:-:S07]  /*6990*/  FFMA R29, R16, R15, R29 ;  /* 0x0000000f101d7223 */ /* 0x000fce000000001d */
.L_x_172:
[----:B------:R-:W-:Y:S05]  /*69a0*/  BSYNC.RECONVERGENT B1 ;  /* 0x0000000000017941 */ /* 0x000fea0003800200 */
.L_x_170:
        /* <DEDUP_REMOVED lines=10> */
.L_x_159:
[----:B------:R-:W-:Y:S05]  /*6a50*/  BSYNC.RECONVERGENT B0 ;  /* 0x0000000000007941 */ /* 0x000fea0003800200 */
.L_x_158:
[----:B------:R-:W-:-:S13]  /*6a60*/  LOP3.LUT P0, RZ, R39, 0xff, RZ, 0xc0, !PT ;  /* 0x000000ff27ff7812 */ /* 0x000fda000780c0ff */
.L_x_121:
[----:B------:R-:W-:Y:S05]  /*6a70*/  BSYNC.RECONVERGENT B2 ;  /* 0x0000000000027941 */ /* 0x000fea0003800200 */
.L_x_81:
[----:B------:R-:W0:Y:S01]  /*6a80*/  LDCU UR4, c[0x3][URZ] ;  /* 0x00c00000ff0477ac */ /* 0x000e220008000800 */
[----:B-1----:R-:W-:Y:S01]  /*6a90*/  FMUL R18, R8, R27 ;  /* 0x0000001b08127220 */ /* 0x002fe20000400000 */
[----:B------:R-:W-:Y:S03]  /*6aa0*/  BSSY.RECONVERGENT B2, `(.L_x_173) ;  /* 0x000036f000027945 */ /* 0x000fe60003800200 */
[----:B------:R-:W-:-:S04]  /*6ab0*/  FFMA R18, R9, R32, R18 ;  /* 0x0000002009127223 */ /* 0x000fc80000000012 */
[----:B------:R-:W-:-:S05]  /*6ac0*/  FFMA R18, R7, R30, R18 ;  /* 0x0000001e07127223 */ /* 0x000fca0000000012 */
[----:B------:R-:W-:Y:S02]  /*6ad0*/  FSETP.GT.AND P2, PT, R18, RZ, PT ;  /* 0x000000ff1200720b */ /* 0x000fe40003f44000 */
[----:B0-----:R-:W-:Y:S02]  /*6ae0*/  FSETP.NEU.AND P1, PT, R26, UR4, PT ;  /* 0x000000041a007c0b */ /* 0x001fe4000bf2d000 */
[----:B------:R-:W-:Y:S02]  /*6af0*/  FSEL R32, -R32, R32, P2 ;  /* 0x0000002020207208 */ /* 0x000fe40001000100 */
[----:B------:R-:W-:Y:S02]  /*6b00*/  FSEL R27, -R27, R27, P2 ;  /* 0x0000001b1b1b7208 */ /* 0x000fe40001000100 */
[----:B------:R-:W-:-:S07]  /*6b10*/  FSEL R30, -R30, R30, P2 ;  /* 0x0000001e1e1e7208 */ /* 0x000fce0001000100 */
[----:B------:R-:W0:Y:S08]  /*6b20*/  @!P1 LDC.64 R16, c[0x3][0x8] ;  /* 0x00c00200ff109b82 */ /* 0x000e300000000a00 */
[----:B------:R-:W1:Y:S01]  /*6b30*/  @!P1 LDC R15, c[0x3][0x4] ;  /* 0x00c00100ff0f9b82 */ /* 0x000e620000000800 */
[----:B0-----:R0:W-:Y:S04]  /*6b40*/  @!P1 STG.E desc[UR6][R56.64+0x28], R16 ;  /* 0x0000281038009986 */ /* 0x0011e8000c101906 */
[----:B------:R0:W-:Y:S04]  /*6b50*/  @!P1 STG.E desc[UR6][R56.64+0x2c], R17 ;  /* 0x00002c1138009986 */ /* 0x0001e8000c101906 */
[----:B-1----:R0:W-:Y:S01]  /*6b60*/  @!P1 STG.E desc[UR6][R56.64+0x24], R15 ;  /* 0x0000240f38009986 */ /* 0x0021e2000c101906 */
[----:B------:R-:W-:Y:S05]  /*6b70*/  @!P1 BRA `(.L_x_174) ;  /* 0x0000003400849947 */ /* 0x000fea0003800000 */
[----:B------:R-:W1:Y:S01]  /*6b80*/  LDCU UR4, c[0x0][0x3b0] ;  /* 0x00007600ff0477ac */ /* 0x000e620008000800 */
[-C--:B------:R-:W-:Y:S01]  /*6b90*/  FFMA R28, R9, R26.reuse, R28 ;  /* 0x0000001a091c7223 */ /* 0x080fe2000000001c */
[-C--:B------:R-:W-:Y:S01]  /*6ba0*/  FFMA R25, R8, R26.reuse, R25 ;  /* 0x0000001a08197223 */ /* 0x080fe20000000019 */
[----:B------:R-:W-:Y:S01]  /*6bb0*/  FFMA R26, R7, R26, R14 ;  /* 0x0000001a071a7223 */ /* 0x000fe2000000000e */
[----:B-1----:R-:W-:-:S09]  /*6bc0*/  UISETP.NE.AND UP0, UPT, UR4, URZ, UPT ;  /* 0x000000ff0400728c */ /* 0x002fd2000bf05270 */
[----:B------:R-:W-:Y:S05]  /*6bd0*/  BRA.U !UP0, `(.L_x_175) ;  /* 0x0000003108147547 */ /* 0x000fea000b800000 */
[----:B------:R-:W1:Y:S01]  /*6be0*/  LDCU UR4, c[0x0][0x3a0] ;  /* 0x00007400ff0477ac */ /* 0x000e620008000800 */
[----:B------:R-:W-:Y:S01]  /*6bf0*/  HFMA2 R24, -RZ, RZ, 0, 0 ;  /* 0x00000000ff187431 */ /* 0x000fe200000001ff */
[----:B-1----:R-:W-:-:S13]  /*6c00*/  ISETP.EQ.OR P0, PT, RZ, UR4, P0 ;  /* 0x00000004ff007c0c */ /* 0x002fda0008702670 */
.L_x_240:
[----:B-12---:R-:W1:Y:S02]  /*6c10*/  LDC.64 R44, c[0x0][0x3a8] ;  /* 0x0000ea00ff2c7b82 */ /* 0x006e640000000a00 */
[----:B-1----:R-:W-:-:S05]  /*6c20*/  IMAD.WIDE.U32 R44, R24, 0x1c, R44 ;  /* 0x0000001c182c7825 */ /* 0x002fca00078e002c */
[----:B------:R-:W2:Y:S04]  /*6c30*/  LDG.E R18, desc[UR6][R44.64+0x4] ;  /* 0x000004062c127981 */ /* 0x000ea8000c1e1900 */
[----:B---3--:R-:W3:Y:S04]  /*6c40*/  LDG.E R19, desc[UR6][R44.64] ;  /* 0x000000062c137981 */ /* 0x008ee8000c1e1900 */
[----:B0-----:R-:W3:Y:S01]  /*6c50*/  LDG.E R15, desc[UR6][R44.64+0x8] ;  /* 0x000008062c0f7981 */ /* 0x001ee2000c1e1900 */
[----:B------:R-:W-:Y:S01]  /*6c60*/  BSSY.RECONVERGENT B0, `(.L_x_176) ;  /* 0x0000014000007945 */ /* 0x000fe20003800200 */
[----:B--2---:R-:W-:Y:S01]  /*6c70*/  FADD R18, -R25, R18 ;  /* 0x0000001219127221 */ /* 0x004fe20000000100 */
[----:B---3--:R-:W-:-:S03]  /*6c80*/  FADD R19, -R28, R19 ;  /* 0x000000131c137221 */ /* 0x008fc60000000100 */
[----:B------:R-:W-:Y:S01]  /*6c90*/  FMUL R16, R18, R18 ;  /* 0x0000001212107220 */ /* 0x000fe20000400000 */
[----:B------:R-:W-:-:S03]  /*6ca0*/  FADD R14, -R26, R15 ;  /* 0x0000000f1a0e7221 */ /* 0x000fc60000000100 */
[----:B------:R-:W-:-:S04]  /*6cb0*/  FFMA R15, R19, R19, R16 ;  /* 0x00000013130f7223 */ /* 0x000fc80000000010 */
[----:B------:R-:W-:-:S04]  /*6cc0*/  FFMA R16, R14, R14, R15 ;  /* 0x0000000e0e107223 */ /* 0x000fc8000000000f */
[----:B------:R0:W1:Y:S01]  /*6cd0*/  MUFU.RSQ R17, R16 ;  /* 0x0000001000117308 */ /* 0x0000620000001400 */
[----:B------:R-:W-:-:S04]  /*6ce0*/  IADD3 R15, PT, PT, R16, -0xd000000, RZ ;  /* 0xf3000000100f7810 */ /* 0x000fc80007ffe0ff */
[----:B------:R-:W-:-:S13]  /*6cf0*/  ISETP.GT.U32.AND P1, PT, R15, 0x727fffff, PT ;  /* 0x727fffff0f00780c */ /* 0x000fda0003f24070 */
[----:B01----:R-:W-:Y:S05]  /*6d00*/  @!P1 BRA `(.L_x_177) ;  /* 0x0000000000149947 */ /* 0x003fea0003800000 */
[----:B------:R-:W-:Y:S02]  /*6d10*/  MOV R15, R16 ;  /* 0x00000010000f7202 */ /* 0x000fe40000000f00 */
[----:B------:R-:W-:-:S07]  /*6d20*/  MOV R16, 0x6d40 ;  /* 0x00006d4000107802 */ /* 0x000fce0000000f00 */
[----:B----4-:R-:W-:Y:S05]  /*6d30*/  CALL.REL.NOINC `($__internal_1_$__cuda_sm20_sqrt_rn_f32_slowpath) ;  /* 0x00000038008c7944 */ /* 0x010fea0003c00000 */
[----:B------:R-:W-:Y:S01]  /*6d40*/  MOV R37, R29 ;  /* 0x0000001d00257202 */ /* 0x000fe20000000f00 */
[----:B------:R-:W-:Y:S06]  /*6d50*/  BRA `(.L_x_178) ;  /* 0x0000000000107947 */ /* 0x000fec0003800000 */
.L_x_177:
[----:B------:R-:W-:Y:S01]  /*6d60*/  FMUL.FTZ R37, R16, R17 ;  /* 0x0000001110257220 */ /* 0x000fe20000410000 */
[----:B------:R-:W-:-:S03]  /*6d70*/  FMUL.FTZ R15, R17, 0.5 ;  /* 0x3f000000110f7820 */ /* 0x000fc60000410000 */
[----:B------:R-:W-:-:S04]  /*6d80*/  FFMA R16, -R37, R37, R16 ;  /* 0x0000002525107223 */ /* 0x000fc80000000110 */
[----:B------:R-:W-:-:S07]  /*6d90*/  FFMA R37, R16, R15, R37 ;  /* 0x0000000f10257223 */ /* 0x000fce0000000025 */
.L_x_178:
[----:B------:R-:W-:Y:S05]  /*6da0*/  BSYNC.RECONVERGENT B0 ;  /* 0x0000000000007941 */ /* 0x000fea0003800200 */
.L_x_176:
[----:B------:R-:W0:Y:S01]  /*6db0*/  MUFU.RCP R16, R37 ;  /* 0x0000002500107308 */ /* 0x000e220000001000 */
[----:B------:R-:W-:Y:S07]  /*6dc0*/  BSSY.RECONVERGENT B3, `(.L_x_179) ;  /* 0x000000d000037945 */ /* 0x000fee0003800200 */
[----:B------:R-:W1:Y:S01]  /*6dd0*/  FCHK P1, R19, R37 ;  /* 0x0000002513007302 */ /* 0x000e620000020000 */
[----:B0-----:R-:W-:-:S04]  /*6de0*/  FFMA R15, R16, -R37, 1 ;  /* 0x3f800000100f7423 */ /* 0x001fc80000000825 */
[----:B------:R-:W-:-:S04]  /*6df0*/  FFMA R16, R16, R15, R16 ;  /* 0x0000000f10107223 */ /* 0x000fc80000000010 */
[----:B------:R-:W-:-:S04]  /*6e00*/  FFMA R20, R19, R16, RZ ;  /* 0x0000001013147223 */ /* 0x000fc800000000ff */
[----:B------:R-:W-:-:S04]  /*6e10*/  FFMA R23, R20, -R37, R19 ;  /* 0x8000002514177223 */ /* 0x000fc80000000013 */
[----:B------:R-:W-:Y:S01]  /*6e20*/  FFMA R23, R16, R23, R20 ;  /* 0x0000001710177223 */ /* 0x000fe20000000014 */
[----:B-1----:R-:W-:Y:S06]  /*6e30*/  @!P1 BRA `(.L_x_180) ;  /* 0x0000000000149947 */ /* 0x002fec0003800000 */
[----:B------:R-:W-:Y:S02]  /*6e40*/  MOV R16, R19 ;  /* 0x0000001300107202 */ /* 0x000fe40000000f00 */
[----:B------:R-:W-:Y:S02]  /*6e50*/  MOV R15, R37 ;  /* 0x00000025000f7202 */ /* 0x000fe40000000f00 */
[----:B------:R-:W-:-:S07]  /*6e60*/  MOV R29, 0x6e80 ;  /* 0x00006e80001d7802 */ /* 0x000fce0000000f00 */
[----:B----4-:R-:W-:Y:S05]  /*6e70*/  CALL.REL.NOINC `($__internal_2_$__cuda_sm3x_div_rn_noftz_f32_slowpath) ;  /* 0x0000003800907944 */ /* 0x010fea0003c00000 */
[----:B------:R-:W-:-:S07]  /*6e80*/  MOV R23, R15 ;  /* 0x0000000f00177202 */ /* 0x000fce0000000f00 */
.L_x_180:
[----:B------:R-:W-:Y:S05]  /*6e90*/  BSYNC.RECONVERGENT B3 ;  /* 0x0000000000037941 */ /* 0x000fea0003800200 */
.L_x_179:
        /* <DEDUP_REMOVED lines=14> */
.L_x_182:
[----:B------:R-:W-:Y:S05]  /*6f80*/  BSYNC.RECONVERGENT B3 ;  /* 0x0000000000037941 */ /* 0x000fea0003800200 */
.L_x_181:
        /* <DEDUP_REMOVED lines=14> */
.L_x_184:
[----:B------:R-:W-:Y:S05]  /*7070*/  BSYNC.RECONVERGENT B3 ;  /* 0x0000000000037941 */ /* 0x000fea0003800200 */
.L_x_183:
[----:B------:R-:W-:Y:S01]  /*7080*/  BSSY.RECONVERGENT B1, `(.L_x_185) ;  /* 0x0000206000017945 */ /* 0x000fe20003800200 */
[----:B------:R-:W-:Y:S01]  /*7090*/  HFMA2 R20, -RZ, RZ, 1.875, 0 ;  /* 0x3f800000ff147431 */ /* 0x000fe200000001ff */
[----:B------:R-:W-:Y:S01]  /*70a0*/  PLOP3.LUT P1, PT, PT, PT, PT, 0x80, 0x8 ;  /* 0x000000000008781c */ /* 0x000fe20003f2f070 */
[----:B------:R-:W-:Y:S01]  /*70b0*/  HFMA2 R18, -RZ, RZ, 1.875, 0 ;  /* 0x3f800000ff127431 */ /* 0x000fe200000001ff */
[----:B------:R-:W-:Y:S01]  /*70c0*/  MOV R19, 0x3f800000 ;  /* 0x3f80000000137802 */ /* 0x000fe20000000f00 */
[----:B------:R-:W-:Y:S10]  /*70d0*/  @P0 BRA `(.L_x_186) ;  /* 0x0000002000000947 */ /* 0x000ff40003800000 */
[----:B------:R-:W-:Y:S01]  /*70e0*/  FFMA R17, R9, -9.9999997473787516356e-05, R28 ;  /* 0xb8d1b71709117823 */ /* 0x000fe2000000001c */
[----:B------:R-:W-:Y:S01]  /*70f0*/  FFMA R16, R8, -9.9999997473787516356e-05, R25 ;  /* 0xb8d1b71708107823 */ /* 0x000fe20000000019 */
[----:B------:R-:W-:Y:S01]  /*7100*/  FFMA R15, R7, -9.9999997473787516356e-05, R26 ;  /* 0xb8d1b717070f7823 */ /* 0x000fe2000000001a */
[----:B------:R-:W-:Y:S02]  /*7110*/  MOV R18, 0x3f800000 ;  /* 0x3f80000000127802 */ /* 0x000fe40000000f00 */
[----:B------:R-:W-:Y:S02]  /*7120*/  PRMT R33, RZ, 0x7610, R33 ;  /* 0x00007610ff217816 */ /* 0x000fe40000000021 */
[----:B------:R-:W-:Y:S02]  /*7130*/  MOV R14, RZ ;  /* 0x000000ff000e7202 */ /* 0x000fe40000000f00 */
[----:B------:R-:W-:Y:S02]  /*7140*/  MOV R19, 0x3f800000 ;  /* 0x3f80000000137802 */ /* 0x000fe40000000f00 */
[----:B------:R-:W-:-:S07]  /*7150*/  MOV R20, 0x3f800000 ;  /* 0x3f80000000147802 */ /* 0x000fce0000000f00 */
.L_x_226:
[----:B0-----:R-:W0:Y:S01]  /*7160*/  LDC.64 R42, c[0x0][0x398] ;  /* 0x0000e600ff2a7b82 */ /* 0x001e220000000a00 */
[----:B------:R-:W1:Y:S01]  /*7170*/  LDCU UR4, c[0x0][0x3a0] ;  /* 0x00007400ff0477ac */ /* 0x000e620008000800 */
[----:B0-----:R-:W-:-:S05]  /*7180*/  IMAD.WIDE.U32 R42, R14, 0x98, R42 ;  /* 0x000000980e2a7825 */ /* 0x001fca00078e002a */
[----:B------:R-:W2:Y:S01]  /*7190*/  LDG.E R73, desc[UR6][R42.64+0x18] ;  /* 0x000018062a497981 */ /* 0x000ea2000c1e1900 */
[----:B------:R-:W-:Y:S02]  /*71a0*/  IADD3 R14, PT, PT, R14, 0x1, RZ ;  /* 0x000000010e0e7810 */ /* 0x000fe40007ffe0ff */
[----:B------:R-:W-:Y:S02]  /*71b0*/  PRMT R75, R33, 0x7610, R75 ;  /* 0x00007610214b7816 */ /* 0x000fe4000000004b */
[----:B-1----:R-:W-:Y:S02]  /*71c0*/  ISETP.NE.AND P6, PT, R14, UR4, PT ;  /* 0x000000040e007c0c */ /* 0x002fe4000bfc5270 */
[----:B--2---:R-:W-:-:S13]  /*71d0*/  ISETP.NE.AND P1, PT, R73, RZ, PT ;  /* 0x000000ff4900720c */ /* 0x004fda0003f25270 */
[----:B------:R-:W-:Y:S05]  /*71e0*/  @!P1 BRA `(.L_x_187) ;  /* 0x0000000800809947 */ /* 0x000fea0003800000 */
[----:B------:R0:W4:Y:S01]  /*71f0*/  LDG.E.64 R82, desc[UR6][R42.64+0x10] ;  /* 0x000010062a527981 */ /* 0x000122000c1e1b00 */
[----:B------:R-:W-:Y:S01]  /*7200*/  BSSY.RECONVERGENT B3, `(.L_x_187) ;  /* 0x000009e000037945 */ /* 0x000fe20003800200 */
[----:B------:R-:W-:-:S07]  /*7210*/  MOV R72, RZ ;  /* 0x000000ff00487202 */ /* 0x000fce0000000f00 */
.L_x_199:
        /* <DEDUP_REMOVED lines=9> */
[----:B------:R1:W3:Y:S01]  /*72b0*/  LDG.E R75, desc[UR6][R34.64+0x14] ;  /* 0x00001406224b7981 */ /* 0x0002e2000c1e1900 */
[----:B0-----:R-:W0:Y:S01]  /*72c0*/  LDCU UR8, c[0x3][URZ] ;  /* 0x00c00000ff0877ac */ /* 0x001e220008000800 */
[----:B------:R-:W-:Y:S01]  /*72d0*/  BSSY.RECONVERGENT B4, `(.L_x_188) ;  /* 0x0000078000047945 */ /* 0x000fe20003800200 */
[----:B------:R-:W-:Y:S01]  /*72e0*/  UMOV UR4, 0xd9d7bdbb ;  /* 0xd9d7bdbb00047882 */ /* 0x000fe20000000000 */
[----:B------:R-:W-:Y:S01]  /*72f0*/  UMOV UR5, 0x3ddb7cdf ;  /* 0x3ddb7cdf00057882 */ /* 0x000fe20000000000 */
[----:B--2---:R-:W-:-:S04]  /*7300*/  FADD R71, -R40, R71 ;  /* 0x0000004728477221 */ /* 0x004fc80000000100 */
[----:B------:R-:W-:Y:S01]  /*7310*/  FMUL R36, R71, R21 ;  /* 0x0000001547247220 */ /* 0x000fe20000400000 */
[----:B---3--:R-:W-:-:S04]  /*7320*/  FADD R69, -R58, R69 ;  /* 0x000000453a457221 */ /* 0x008fc80000000100 */
[C---:B------:R-:W-:Y:S01]  /*7330*/  FMUL R29, R69.reuse, R22 ;  /* 0x00000016451d7220 */ /* 0x040fe20000400000 */
[----:B------:R-:W-:Y:S01]  /*7340*/  FFMA R41, R69, R23, -R36 ;  /* 0x0000001745297223 */ /* 0x000fe20000000824 */
[C---:B------:R-:W-:Y:S01]  /*7350*/  FADD R70, -R31.reuse, R70 ;  /* 0x000000461f467221 */ /* 0x040fe20000000100 */
[----:B------:R-:W-:-:S03]  /*7360*/  FADD R68, -R31, R68 ;  /* 0x000000441f447221 */ /* 0x000fc60000000100 */
[----:B-1----:R-:W-:Y:S01]  /*7370*/  FMUL R34, R70, R41 ;  /* 0x0000002946227220 */ /* 0x002fe20000400000 */
[----:B------:R-:W-:Y:S01]  /*7380*/  FADD R67, -R40, R67 ;  /* 0x0000004328437221 */ /* 0x000fe20000000100 */
[C---:B------:R-:W-:Y:S01]  /*7390*/  FMUL R36, R68.reuse, R23 ;  /* 0x0000001744247220 */ /* 0x040fe20000400000 */
[----:B------:R-:W-:Y:S01]  /*73a0*/  FFMA R37, R68, R21, -R29 ;  /* 0x0000001544257223 */ /* 0x000fe2000000081d */
[----:B0-----:R-:W-:Y:S01]  /*73b0*/  MOV R29, UR8 ;  /* 0x00000008001d7c02 */ /* 0x001fe20008000f00 */
[----:B------:R-:W-:Y:S01]  /*73c0*/  FADD R75, -R58, R75 ;  /* 0x0000004b3a4b7221 */ /* 0x000fe20000000100 */
        /* <DEDUP_REMOVED lines=9> */
[----:B------:R-:W-:Y:S01]  /*7460*/  FADD R47, R17, -R40 ;  /* 0x80000028112f7221 */ /* 0x000fe20000000000 */
[----:B------:R-:W-:Y:S02]  /*7470*/  BSSY.RECONVERGENT B5, `(.L_x_190) ;  /* 0x0000018000057945 */ /* 0x000fe40003800200 */
[----:B------:R-:W-:-:S04]  /*7480*/  FMUL R36, R41, R66 ;  /* 0x0000004229247220 */ /* 0x000fc80000400000 */
[----:B------:R-:W-:Y:S01]  /*7490*/  FFMA R36, R37, R47, R36 ;  /* 0x0000002f25247223 */ /* 0x000fe20000000024 */
[----:B0-----:R-:W-:-:S08]  /*74a0*/  DFMA R38, -R80, R34, 1 ;  /* 0x3ff000005026742b */ /* 0x001fd00000000122 */
[----:B------:R-:W-:-:S08]  /*74b0*/  DFMA R38, R38, R38, R38 ;  /* 0x000000262626722b */ /* 0x000fd00000000026 */
[----:B------:R-:W-:Y:S01]  /*74c0*/  DFMA R38, R34, R38, R34 ;  /* 0x000000262226722b */ /* 0x000fe20000000022 */
[----:B------:R-:W-:-:S04]  /*74d0*/  FADD R35, R15, -R58 ;  /* 0x8000003a0f237221 */ /* 0x000fc80000000000 */
[----:B------:R-:W-:-:S03]  /*74e0*/  FFMA R36, R59, R35, R36 ;  /* 0x000000233b247223 */ /* 0x000fc60000000024 */
[----:B------:R-:W-:-:S03]  /*74f0*/  DFMA R40, -R80, R38, 1 ;  /* 0x3ff000005028742b */ /* 0x000fc60000000126 */
[----:B------:R-:W0:Y:S05]  /*7500*/  F2F.F64.F32 R36, R36 ;  /* 0x0000002400247310 */ /* 0x000e2a0000201800 */
        /* <DEDUP_REMOVED lines=14> */
.L_x_191:
[----:B------:R-:W-:Y:S05]  /*75f0*/  BSYNC.RECONVERGENT B5 ;  /* 0x0000000000057941 */ /* 0x000fea0003800200 */
.L_x_190:
        /* <DEDUP_REMOVED lines=8> */
[C---:B------:R-:W-:Y:S01]  /*7680*/  FMUL R29, R75.reuse, R66 ;  /* 0x000000424b1d7220 */ /* 0x040fe20000400000 */
[----:B------:R-:W-:Y:S02]  /*7690*/  BSSY.RECONVERGENT B5, `(.L_x_192) ;  /* 0x0000019000057945 */ /* 0x000fe40003800200 */
[-C--:B------:R-:W-:Y:S01]  /*76a0*/  FFMA R75, R75, R47.reuse, -R34 ;  /* 0x0000002f4b4b7223 */ /* 0x080fe20000000822 */
[C---:B------:R-:W-:Y:S01]  /*76b0*/  FMUL R34, R70.reuse, R47 ;  /* 0x0000002f46227220 */ /* 0x040fe20000400000 */
[----:B------:R-:W-:Y:S02]  /*76c0*/  FFMA R70, R70, R35, -R29 ;  /* 0x0000002346467223 */ /* 0x000fe4000000081d */
[----:B------:R-:W-:Y:S01]  /*76d0*/  FMUL R29, R75, R22 ;  /* 0x000000164b1d7220 */ /* 0x000fe20000400000 */
[----:B------:R-:W-:-:S03]  /*76e0*/  FFMA R66, R67, R66, -R34 ;  /* 0x0000004243427223 */ /* 0x000fc60000000822 */
[----:B------:R-:W-:Y:S01]  /*76f0*/  FFMA R29, R70, R23, R29 ;  /* 0x00000017461d7223 */ /* 0x000fe2000000001d */
[----:B0-----:R-:W-:-:S03]  /*7700*/  DFMA R36, -R80, R38, 1 ;  /* 0x3ff000005024742b */ /* 0x001fc60000000126 */
[----:B------:R-:W-:-:S05]  /*7710*/  FFMA R29, R66, R21, R29 ;  /* 0x00000015421d7223 */ /* 0x000fca000000001d */
[----:B------:R-:W-:-:S08]  /*7720*/  DFMA R36, R36, R36, R36 ;  /* 0x000000242424722b */ /* 0x000fd00000000024 */
[----:B------:R-:W-:Y:S02]  /*7730*/  DFMA R38, R38, R36, R38 ;  /* 0x000000242626722b */ /* 0x000fe40000000026 */
[----:B------:R-:W0:Y:S06]  /*7740*/  F2F.F64.F32 R36, R29 ;  /* 0x0000001d00247310 */ /* 0x000e2c0000201800 */
[----:B------:R-:W-:-:S08]  /*7750*/  DFMA R34, -R80, R38, 1 ;  /* 0x3ff000005022742b */ /* 0x000fd00000000126 */
[----:B------:R-:W-:Y:S01]  /*7760*/  DFMA R34, R38, R34, R38 ;  /* 0x000000222622722b */ /* 0x000fe20000000026 */
[----:B0-----:R-:W-:-:S07]  /*7770*/  FSETP.GEU.AND P2, PT, |R37|, 6.5827683646048100446e-37, PT ;  /* 0x036000002500780b */ /* 0x001fce0003f4e200 */
        /* <DEDUP_REMOVED lines=10> */
.L_x_193:
[----:B------:R-:W-:Y:S05]  /*7820*/  BSYNC.RECONVERGENT B5 ;  /* 0x0000000000057941 */ /* 0x000fea0003800200 */
.L_x_192:
        /* <DEDUP_REMOVED lines=29> */
.L_x_195:
[----:B------:R-:W-:Y:S05]  /*7a00*/  BSYNC.RECONVERGENT B5 ;  /* 0x0000000000057941 */ /* 0x000fea0003800200 */
.L_x_194:
[----:B------:R-:W0:Y:S01]  /*7a10*/  LDCU UR4, c[0x3][URZ] ;  /* 0x00c00000ff0477ac */ /* 0x000e220008000800 */
[----:B------:R-:W-:Y:S01]  /*7a20*/  DSETP.GEU.AND P1, PT, R60, RZ, PT ;  /* 0x000000ff3c00722a */ /* 0x000fe20003f2e000 */
[----:B0-----:R-:W-:-:S13]  /*7a30*/  MOV R29, UR4 ;  /* 0x00000004001d7c02 */ /* 0x001fda0008000f00 */
[----:B------:R0:W1:Y:S02]  /*7a40*/  @P1 F2F.F32.F64 R29, R60 ;  /* 0x0000003c001d1310 */ /* 0x0000640000301000 */
.L_x_189:
[----:B------:R-:W-:Y:S05]  /*7a50*/  BSYNC.RECONVERGENT B4 ;  /* 0x0000000000047941 */ /* 0x000fea0003800200 */
.L_x_188:
[----:B------:R-:W1:Y:S01]  /*7a60*/  LDCU UR4, c[0x3][URZ] ;  /* 0x00c00000ff0477ac */ /* 0x000e620008000800 */
[----:B------:R-:W-:Y:S01]  /*7a70*/  BSSY.RELIABLE B0, `(.L_x_196) ;  /* 0x0000012000007945 */ /* 0x000fe20003800100 */
[----:B-1----:R-:W-:-:S13]  /*7a80*/  FSETP.NEU.AND P1, PT, R29, UR4, PT ;  /* 0x000000041d007c0b */ /* 0x002fda000bf2d000 */
[----:B------:R-:W-:Y:S05]  /*7a90*/  @!P1 BRA `(.L_x_197) ;  /* 0x00000000003c9947 */ /* 0x000fea0003800000 */
[----:B------:R-:W2:Y:S01]  /*7aa0*/  LDG.E R36, desc[UR6][R42.64+0x30] ;  /* 0x000030062a247981 */ /* 0x000ea2000c1e1900 */
[----:B------:R-:W-:Y:S02]  /*7ab0*/  MOV R75, 0x1 ;  /* 0x00000001004b7802 */ /* 0x000fe40000000f00 */
[----:B--2---:R-:W-:-:S13]  /*7ac0*/  FSETP.GT.AND P1, PT, R36, RZ, PT ;  /* 0x000000ff2400720b */ /* 0x004fda0003f24000 */
[----:B------:R-:W-:Y:S05]  /*7ad0*/  @!P1 BREAK.RELIABLE B0 ;  /* 0x0000000000009942 */ /* 0x000fea0003800100 */
[----:B------:R-:W-:Y:S05]  /*7ae0*/  @!P1 BRA `(.L_x_198) ;  /* 0x00000000003c9947 */ /* 0x000fea0003800000 */
[----:B------:R-:W2:Y:S04]  /*7af0*/  LDG.E R34, desc[UR6][R42.64+0x1c] ;  /* 0x00001c062a227981 */ /* 0x000ea8000c1e1900 */
[----:B------:R-:W3:Y:S04]  /*7b00*/  LDG.E R31, desc[UR6][R42.64+0x20] ;  /* 0x000020062a1f7981 */ /* 0x000ee8000c1e1900 */
[----:B------:R-:W4:Y:S01]  /*7b10*/  LDG.E R29, desc[UR6][R42.64+0x24] ;  /* 0x000024062a1d7981 */ /* 0x000f22000c1e1900 */
[----:B------:R-:W-:Y:S01]  /*7b20*/  FADD R36, -R36, 1 ;  /* 0x3f80000024247421 */ /* 0x000fe20000000100 */
[----:B--2---:R-:W-:Y:S01]  /*7b30*/  FADD R35, -R34, 1 ;  /* 0x3f80000022237421 */ /* 0x004fe20000000100 */
[----:B---3--:R-:W-:-:S03]  /*7b40*/  FADD R34, -R31, 1 ;  /* 0x3f8000001f227421 */ /* 0x008fc60000000100 */
[-C--:B------:R-:W-:Y:S01]  /*7b50*/  FFMA R20, R35, -R36.reuse, R20 ;  /* 0x8000002423147223 */ /* 0x080fe20000000014 */
[----:B----4-:R-:W-:Y:S01]  /*7b60*/  FADD R29, -R29, 1 ;  /* 0x3f8000001d1d7421 */ /* 0x010fe20000000100 */
[----:B------:R-:W-:-:S03]  /*7b70*/  FFMA R19, R34, -R36, R19 ;  /* 0x8000002422137223 */ /* 0x000fc60000000013 */
[----:B------:R-:W-:-:S07]  /*7b80*/  FFMA R18, R29, -R36, R18 ;  /* 0x800000241d127223 */ /* 0x000fce0000000012 */
.L_x_197:
[----:B------:R-:W-:Y:S05]  /*7b90*/  BSYNC.RELIABLE B0 ;  /* 0x0000000000007941 */ /* 0x000fea0003800100 */
.L_x_196:
[----:B------:R-:W-:-:S04]  /*7ba0*/  IADD3 R72, PT, PT, R72, 0x1, RZ ;  /* 0x0000000148487810 */ /* 0x000fc80007ffe0ff */
[----:B------:R-:W-:-:S13]  /*7bb0*/  ISETP.GE.U32.AND P1, PT, R72, R73, PT ;  /* 0x000000494800720c */ /* 0x000fda0003f26070 */
[----:B------:R-:W-:Y:S05]  /*7bc0*/  @!P1 BRA `(.L_x_199) ;  /* 0xfffffff400949947 */ /* 0x000fea000383ffff */
[----:B------:R-:W-:-:S07]  /*7bd0*/  PRMT R75, R33, 0x7610, R75 ;  /* 0x00007610214b7816 */ /* 0x000fce000000004b */
.L_x_198:
[----:B------:R-:W-:Y:S05]  /*7be0*/  BSYNC.RECONVERGENT B3 ;  /* 0x0000000000037941 */ /* 0x000fea0003800200 */
.L_x_187:
[----:B------:R-:W2:Y:S01]  /*7bf0*/  LDG.E R33, desc[UR6][R42.64+0x40] ;  /* 0x000040062a217981 */ /* 0x000ea2000c1e1900 */
[----:B------:R-:W-:Y:S02]  /*7c00*/  PRMT R73, R75, 0x7610, R73 ;  /* 0x000076104b497816 */ /* 0x000fe40000000049 */
[----:B--2---:R-:W-:-:S13]  /*7c10*/  ISETP.NE.AND P1, PT, R33, RZ, PT ;  /* 0x000000ff2100720c */ /* 0x004fda0003f25270 */
[----:B------:R-:W-:Y:S05]  /*7c20*/  @!P1 BRA `(.L_x_200) ;  /* 0x0000000800889947 */ /* 0x000fea0003800000 */
[----:B------:R1:W4:Y:S01]  /*7c30*/  LDG.E.64 R84, desc[UR6][R42.64+0x38] ;  /* 0x000038062a547981 */ /* 0x000322000c1e1b00 */
[----:B------:R-:W-:Y:S01]  /*7c40*/  HFMA2 R66, -RZ, RZ, 0, 0 ;  /* 0x00000000ff427431 */ /* 0x000fe200000001ff */
[----:B------:R-:W-:Y:S06]  /*7c50*/  BSSY.RECONVERGENT B3, `(.L_x_200) ;  /* 0x000009f000037945 */ /* 0x000fec0003800200 */
.L_x_212:
        /* <DEDUP_REMOVED lines=21> */
[----:B0-----:R-:W-:Y:S01]  /*7db0*/  FMUL R36, R67, R41 ;  /* 0x0000002943247220 */ /* 0x001fe20000400000 */
[----:B------:R-:W-:Y:S01]  /*7dc0*/  FADD R69, -R72, R69 ;  /* 0x0000004548457221 */ /* 0x000fe20000000100 */
[C---:B------:R-:W-:Y:S01]  /*7dd0*/  FMUL R34, R68.reuse, R23 ;  /* 0x0000001744227220 */ /* 0x040fe20000400000 */
[----:B------:R-:W-:Y:S01]  /*7de0*/  FFMA R40, R68, R21, -R29 ;  /* 0x0000001544287223 */ /* 0x000fe2000000081d */
[----:B-1----:R-:W-:Y:S01]  /*7df0*/  MOV R29, UR8 ;  /* 0x00000008001d7c02 */ /* 0x002fe20008000f00 */
        /* <DEDUP_REMOVED lines=11> */
[----:B------:R-:W-:Y:S01]  /*7eb0*/  FADD R80, R15, -R80 ;  /* 0x800000500f507221 */ /* 0x000fe20000000000 */
[----:B------:R-:W-:Y:S01]  /*7ec0*/  BSSY.RECONVERGENT B5, `(.L_x_203) ;  /* 0x0000017000057945 */ /* 0x000fe20003800200 */
[----:B------:R-:W-:-:S04]  /*7ed0*/  FMUL R29, R41, R70 ;  /* 0x00000046291d7220 */ /* 0x000fc80000400000 */
[----:B------:R-:W-:-:S04]  /*7ee0*/  FFMA R29, R40, R72, R29 ;  /* 0x00000048281d7223 */ /* 0x000fc8000000001d */
[----:B------:R-:W-:Y:S01]  /*7ef0*/  FFMA R29, R34, R80, R29 ;  /* 0x00000050221d7223 */ /* 0x000fe2000000001d */
[----:B0-----:R-:W-:-:S08]  /*7f00*/  DFMA R38, -R82, R36, 1 ;  /* 0x3ff000005226742b */ /* 0x001fd00000000124 */
[----:B------:R-:W-:-:S08]  /*7f10*/  DFMA R38, R38, R38, R38 ;  /* 0x000000262626722b */ /* 0x000fd00000000026 */
[----:B------:R-:W-:Y:S01]  /*7f20*/  DFMA R38, R36, R38, R36 ;  /* 0x000000262426722b */ /* 0x000fe20000000024 */
[----:B------:R-:W0:Y:S07]  /*7f30*/  F2F.F64.F32 R36, R29 ;  /* 0x0000001d00247310 */ /* 0x000e2e0000201800 */
        /* <DEDUP_REMOVED lines=15> */
.L_x_204:
[----:B------:R-:W-:Y:S05]  /*8030*/  BSYNC.RECONVERGENT B5 ;  /* 0x0000000000057941 */ /* 0x000fea0003800200 */
.L_x_203:
        /* <DEDUP_REMOVED lines=34> */
.L_x_206:
[----:B------:R-:W-:Y:S05]  /*8260*/  BSYNC.RECONVERGENT B5 ;  /* 0x0000000000057941 */ /* 0x000fea0003800200 */
.L_x_205:
        /* <DEDUP_REMOVED lines=10> */
[----:B------:R-:W-:-:S04]  /*8310*/  FFMA R68, R35, R80, R68 ;  /* 0x0000005023447223 */ /* 0x000fc80000000044 */
[----:B------:R-:W-:-:S06]  /*8320*/  FFMA R34, R47, R70, R68 ;  /* 0x000000462f227223 */ /* 0x000fcc0000000044 */
[----:B------:R-:W1:Y:S01]  /*8330*/  F2F.F64.F32 R34, R34 ;  /* 0x0000002200227310 */ /* 0x000e620000201800 */
[----:B0-----:R-:W-:-:S08]  /*8340*/  DFMA R36, -R82, R38, 1 ;  /* 0x3ff000005224742b */ /* 0x001fd00000000126 */
[----:B------:R-:W-:Y:S01]  /*8350*/  DFMA R36, R36, R36, R36 ;  /* 0x000000242424722b */ /* 0x000fe20000000024 */
[----:B-1----:R-:W-:-:S07]  /*8360*/  FSETP.GEU.AND P2, PT, |R35|, 6.5827683646048100446e-37, PT ;  /* 0x036000002300780b */ /* 0x002fce0003f4e200 */
[----:B------:R-:W-:-:S08]  /*8370*/  DFMA R36, R38, R36, R38 ;  /* 0x000000242624722b */ /* 0x000fd00000000026 */
[----:B------:R-:W-:-:S08]  /*8380*/  DFMA R38, -R82, R36, 1 ;  /* 0x3ff000005226742b */ /* 0x000fd00000000124 */
[----:B------:R-:W-:-:S08]  /*8390*/  DFMA R36, R36, R38, R36 ;  /* 0x000000262424722b */ /* 0x000fd00000000024 */
        /* <DEDUP_REMOVED lines=11> */
[----:B------:R-:W-:Y:S05]  /*8450*/  CALL.REL.NOINC `($__internal_0_$__cuda_sm20_div_rn_f64_full) ;  /* 0x0000001c00587944 */ /* 0x000fea0003c00000 */
.L_x_208:
[----:B------:R-:W-:Y:S05]  /*8460*/  BSYNC.RECONVERGENT B5 ;  /* 0x0000000000057941 */ /* 0x000fea0003800200 */
.L_x_207:
[----:B------:R-:W0:Y:S01]  /*8470*/  LDCU UR4, c[0x3][URZ] ;  /* 0x00c00000ff0477ac */ /* 0x000e220008000800 */
[----:B------:R-:W-:Y:S01]  /*8480*/  DSETP.GEU.AND P1, PT, R60, RZ, PT ;  /* 0x000000ff3c00722a */ /* 0x000fe20003f2e000 */
[----:B0-----:R-:W-:-:S13]  /*8490*/  MOV R29, UR4 ;  /* 0x00000004001d7c02 */ /* 0x001fda0008000f00 */
[----:B------:R0:W1:Y:S02]  /*84a0*/  @P1 F2F.F32.F64 R29, R60 ;  /* 0x0000003c001d1310 */ /* 0x0000640000301000 */
.L_x_202:
[----:B------:R-:W-:Y:S05]  /*84b0*/  BSYNC.RECONVERGENT B4 ;  /* 0x0000000000047941 */ /* 0x000fea0003800200 */
.L_x_201:
        /* <DEDUP_REMOVED lines=19> */
.L_x_210:
[----:B------:R-:W-:Y:S05]  /*85f0*/  BSYNC.RELIABLE B0 ;  /* 0x0000000000007941 */ /* 0x000fea0003800100 */
.L_x_209:
[----:B------:R-:W-:-:S04]  /*8600*/  IADD3 R66, PT, PT, R66, 0x1, RZ ;  /* 0x0000000142427810 */ /* 0x000fc80007ffe0ff */
[----:B------:R-:W-:-:S13]  /*8610*/  ISETP.GE.U32.AND P1, PT, R66, R33, PT ;  /* 0x000000214200720c */ /* 0x000fda0003f26070 */
[----:B------:R-:W-:Y:S05]  /*8620*/  @!P1 BRA `(.L_x_212) ;  /* 0xfffffff4008c9947 */ /* 0x000fea000383ffff */
[----:B------:R-:W-:-:S07]  /*8630*/  PRMT R73, R75, 0x7610, R73 ;  /* 0x000076104b497816 */ /* 0x000fce0000000049 */
.L_x_211:
[----:B------:R-:W-:Y:S05]  /*8640*/  BSYNC.RECONVERGENT B3 ;  /* 0x0000000000037941 */ /* 0x000fea0003800200 */
.L_x_200:
[----:B------:R-:W2:Y:S01]  /*8650*/  LDG.E R66, desc[UR6][R42.64+0x68] ;  /* 0x000068062a427981 */ /* 0x000ea2000c1e1900 */
[----:B------:R-:W-:Y:S02]  /*8660*/  PRMT R33, R73, 0x7610, R33 ;  /* 0x0000761049217816 */ /* 0x000fe40000000021 */
[----:B--2---:R-:W-:-:S13]  /*8670*/  ISETP.NE.AND P1, PT, R66, RZ, PT ;  /* 0x000000ff4200720c */ /* 0x004fda0003f25270 */
[----:B------:R-:W-:Y:S05]  /*8680*/  @!P1 BRA `(.L_x_213) ;  /* 0x0000000800889947 */ /* 0x000fea0003800000 */
[----:B------:R1:W4:Y:S01]  /*8690*/  LDG.E.64 R82, desc[UR6][R42.64+0x60] ;  /* 0x000060062a527981 */ /* 0x000322000c1e1b00 */
[----:B------:R-:W-:Y:S01]  /*86a0*/  HFMA2 R35, -RZ, RZ, 0, 0 ;  /* 0x00000000ff237431 */ /* 0x000fe200000001ff */
[----:B------:R-:W-:Y:S06]  /*86b0*/  BSSY.RECONVERGENT B3, `(.L_x_213) ;  /* 0x000009f000037945 */ /* 0x000fec0003800200 */
.L_x_225:
        /* <DEDUP_REMOVED lines=61> */
.L_x_217:
[----:B------:R-:W-:Y:S05]  /*8a90*/  BSYNC.RECONVERGENT B5 ;  /* 0x0000000000057941 */ /* 0x000fea0003800200 */
.L_x_216:
        /* <DEDUP_REMOVED lines=34> */
.L_x_219:
[----:B------:R-:W-:Y:S05]  /*8cc0*/  BSYNC.RECONVERGENT B5 ;  /* 0x0000000000057941 */ /* 0x000fea0003800200 */
.L_x_218:
        /* <DEDUP_REMOVED lines=31> */
.L_x_221:
[----:B------:R-:W-:Y:S05]  /*8ec0*/  BSYNC.RECONVERGENT B5 ;  /* 0x0000000000057941 */ /* 0x000fea0003800200 */
.L_x_220:
[----:B------:R-:W0:Y:S01]  /*8ed0*/  LDCU UR4, c[0x3][URZ] ;  /* 0x00c00000ff0477ac */ /* 0x000e220008000800 */
[----:B------:R-:W-:Y:S01]  /*8ee0*/  DSETP.GEU.AND P1, PT, R60, RZ, PT ;  /* 0x000000ff3c00722a */ /* 0x000fe20003f2e000 */
[----:B0-----:R-:W-:-:S13]  /*8ef0*/  MOV R29, UR4 ;  /* 0x00000004001d7c02 */ /* 0x001fda0008000f00 */
[----:B------:R0:W1:Y:S02]  /*8f00*/  @P1 F2F.F32.F64 R29, R60 ;  /* 0x0000003c001d1310 */ /* 0x0000640000301000 */
.L_x_215:
[----:B------:R-:W-:Y:S05]  /*8f10*/  BSYNC.RECONVERGENT B4 ;  /* 0x0000000000047941 */ /* 0x000fea0003800200 */
.L_x_214:
        /* <DEDUP_REMOVED lines=19> */
.L_x_223:
[----:B------:R-:W-:Y:S05]  /*9050*/  BSYNC.RELIABLE B0 ;  /* 0x0000000000007941 */ /* 0x000fea0003800100 */
.L_x_222:
[----:B------:R-:W-:-:S04]  /*9060*/  IADD3 R35, PT, PT, R35, 0x1, RZ ;  /* 0x0000000123237810 */ /* 0x000fc80007ffe0ff */
[----:B------:R-:W-:-:S13]  /*9070*/  ISETP.GE.U32.AND P1, PT, R35, R66, PT ;  /* 0x000000422300720c */ /* 0x000fda0003f26070 */
[----:B------:R-:W-:Y:S05]  /*9080*/  @!P1 BRA `(.L_x_225) ;  /* 0xfffffff4008c9947 */ /* 0x000fea000383ffff */
[----:B------:R-:W-:-:S07]  /*9090*/  PRMT R33, R73, 0x7610, R33 ;  /* 0x0000761049217816 */ /* 0x000fce0000000021 */
.L_x_224:
[----:B------:R-:W-:Y:S05]  /*90a0*/  BSYNC.RECONVERGENT B3 ;  /* 0x0000000000037941 */ /* 0x000fea0003800200 */
.L_x_213:
[----:B------:R-:W-:Y:S05]  /*90b0*/  @P6 BRA `(.L_x_226) ;  /* 0xffffffe000286947 */ /* 0x000fea000383ffff */
[----:B------:R-:W-:-:S04]  /*90c0*/  LOP3.LUT P1, RZ, R33, 0xff, RZ, 0xc0, !PT ;  /* 0x000000ff21ff7812 */ /* 0x000fc8000782c0ff */
[----:B------:R-:W-:-:S13]  /*90d0*/  PLOP3.LUT P1, PT, P1, PT, PT, 0x8, 0x80 ;  /* 0x000000000080781c */ /* 0x000fda0000f2e170 */
.L_x_186:
[----:B------:R-:W-:Y:S05]  /*90e0*/  BSYNC.RECONVERGENT B1 ;  /* 0x0000000000017941 */ /* 0x000fea0003800200 */
.L_x_185:
[----:B------:R-:W-:Y:S01]  /*90f0*/  BSSY.RECONVERGENT B3, `(.L_x_227) ;  /* 0x00000a4000037945 */ /* 0x000fe20003800200 */
[----:B------:R-:W-:Y:S01]  /*9100*/  HFMA2 R17, -RZ, RZ, 0, 0 ;  /* 0x00000000ff117431 */ /* 0x000fe200000001ff */
[----:B------:R-:W-:Y:S02]  /*9110*/  CS2R R14, SRZ ;  /* 0x00000000000e7805 */ /* 0x000fe4000001ff00 */
[----:B------:R-:W-:Y:S05]  /*9120*/  @!P1 BRA `(.L_x_228) ;  /* 0x0000000800809947 */ /* 0x000fea0003800000 */
[----:B------:R-:W-:Y:S01]  /*9130*/  FMUL R15, R27, R22 ;  /* 0x000000161b0f7220 */ /* 0x000fe20000400000 */
[----:B------:R-:W-:Y:S03]  /*9140*/  BSSY.RECONVERGENT B0, `(.L_x_229) ;  /* 0x000001e000007945 */ /* 0x000fe60003800200 */
[----:B------:R-:W-:-:S04]  /*9150*/  FFMA R15, R32, R23, R15 ;  /* 0x00000017200f7223 */ /* 0x000fc8000000000f */
[----:B------:R-:W-:-:S04]  /*9160*/  FFMA R15, R30, R21, R15 ;  /* 0x000000151e0f7223 */ /* 0x000fc8000000000f */
[C---:B------:R-:W-:Y:S01]  /*9170*/  FADD R14, R15.reuse, R15 ;  /* 0x0000000f0f0e7221 */ /* 0x040fe20000000000 */
[----:B------:R-:W-:-:S03]  /*9180*/  FSETP.GEU.AND P1, PT, R15, RZ, PT ;  /* 0x000000ff0f00720b */ /* 0x000fc60003f2e000 */
[-C--:B------:R-:W-:Y:S01]  /*9190*/  FFMA R22, R27, R14.reuse, -R22 ;  /* 0x0000000e1b167223 */ /* 0x080fe20000000816 */
[-C--:B------:R-:W-:Y:S01]  /*91a0*/  FFMA R33, R32, R14.reuse, -R23 ;  /* 0x0000000e20217223 */ /* 0x080fe20000000817 */
[----:B------:R-:W-:Y:S01]  /*91b0*/  FSEL R15, R15, RZ, P1 ;  /* 0x000000ff0f0f7208 */ /* 0x000fe20000800000 */
[----:B------:R-:W-:Y:S01]  /*91c0*/  FFMA R21, R30, R14, -R21 ;  /* 0x0000000e1e157223 */ /* 0x000fe20000000815 */
[----:B------:R-:W-:-:S03]  /*91d0*/  FMUL R16, R22, R22 ;  /* 0x0000001616107220 */ /* 0x000fc60000400000 */
[----:B------:R-:W-:Y:S01]  /*91e0*/  FMUL R23, R48, R15 ;  /* 0x0000000f30177220 */ /* 0x000fe20000400000 */
[----:B------:R-:W-:Y:S01]  /*91f0*/  FFMA R16, R33, R33, R16 ;  /* 0x0000002121107223 */ /* 0x000fe20000000010 */
[-C--:B------:R-:W-:Y:S01]  /*9200*/  FMUL R37, R49, R15.reuse ;  /* 0x0000000f31257220 */ /* 0x080fe20000400000 */
[----:B------:R-:W-:Y:S02]  /*9210*/  FMUL R41, R46, R15 ;  /* 0x0000000f2e297220 */ /* 0x000fe40000400000 */
[----:B------:R-:W-:Y:S01]  /*9220*/  FFMA R15, R21, R21, R16 ;  /* 0x00000015150f7223 */ /* 0x000fe20000000010 */
[----:B------:R1:W-:Y:S03]  /*9230*/  STG.E desc[UR6][R56.64+0x24], R23 ;  /* 0x0000241738007986 */ /* 0x0003e6000c101906 */
[----:B------:R1:W2:Y:S01]  /*9240*/  MUFU.RSQ R16, R15 ;  /* 0x0000000f00107308 */ /* 0x0002a20000001400 */
[----:B------:R1:W-:Y:S01]  /*9250*/  STG.E desc[UR6][R56.64+0x28], R37 ;  /* 0x0000282538007986 */ /* 0x0003e2000c101906 */
[----:B------:R-:W-:-:S03]  /*9260*/  IADD3 R14, PT, PT, R15, -0xd000000, RZ ;  /* 0xf30000000f0e7810 */ /* 0x000fc60007ffe0ff */
[----:B------:R1:W-:Y:S01]  /*9270*/  STG.E desc[UR6][R56.64+0x2c], R41 ;  /* 0x00002c2938007986 */ /* 0x0003e2000c101906 */
[----:B------:R-:W-:-:S13]  /*9280*/  ISETP.GT.U32.AND P1, PT, R14, 0x727fffff, PT ;  /* 0x727fffff0e00780c */ /* 0x000fda0003f24070 */
[----:B-12---:R-:W-:Y:S05]  /*9290*/  @!P1 BRA `(.L_x_230) ;  /* 0x0000000000109947 */ /* 0x006fea0003800000 */
[----:B------:R-:W-:-:S07]  /*92a0*/  MOV R16, 0x92c0 ;  /* 0x000092c000107802 */ /* 0x000fce0000000f00 */
[----:B0---4-:R-:W-:Y:S05]  /*92b0*/  CALL.REL.NOINC `($__internal_1_$__cuda_sm20_sqrt_rn_f32_slowpath) ;  /* 0x00000014002c7944 */ /* 0x011fea0003c00000 */
[----:B------:R-:W-:Y:S01]  /*92c0*/  MOV R40, R29 ;  /* 0x0000001d00287202 */ /* 0x000fe20000000f00 */
[----:B------:R-:W-:Y:S06]  /*92d0*/  BRA `(.L_x_231) ;  /* 0x0000000000107947 */ /* 0x000fec0003800000 */
.L_x_230:
[----:B------:R-:W-:Y:S01]  /*92e0*/  FMUL.FTZ R40, R15, R16 ;  /* 0x000000100f287220 */ /* 0x000fe20000410000 */
[----:B------:R-:W-:-:S03]  /*92f0*/  FMUL.FTZ R14, R16, 0.5 ;  /* 0x3f000000100e7820 */ /* 0x000fc60000410000 */
[----:B------:R-:W-:-:S04]  /*9300*/  FFMA R15, -R40, R40, R15 ;  /* 0x00000028280f7223 */ /* 0x000fc8000000010f */
[----:B------:R-:W-:-:S07]  /*9310*/  FFMA R40, R15, R14, R40 ;  /* 0x0000000e0f287223 */ /* 0x000fce0000000028 */
.L_x_231:
[----:B------:R-:W-:Y:S05]  /*9320*/  BSYNC.RECONVERGENT B0 ;  /* 0x0000000000007941 */ /* 0x000fea0003800200 */
.L_x_229:
        /* <DEDUP_REMOVED lines=13> */
[----:B------:R-:W-:-:S07]  /*9400*/  MOV R14, R15 ;  /* 0x0000000f000e7202 */ /* 0x000fce0000000f00 */
.L_x_233:
[----:B------:R-:W-:Y:S05]  /*9410*/  BSYNC.RECONVERGENT B4 ;  /* 0x0000000000047941 */ /* 0x000fea0003800200 */
.L_x_232:
        /* <DEDUP_REMOVED lines=14> */
.L_x_235:
[----:B------:R-:W-:Y:S05]  /*9500*/  BSYNC.RECONVERGENT B4 ;  /* 0x0000000000047941 */ /* 0x000fea0003800200 */
.L_x_234:
        /* <DEDUP_REMOVED lines=13> */
.L_x_237:
[----:B------:R-:W-:Y:S05]  /*95e0*/  BSYNC.RECONVERGENT B4 ;  /* 0x0000000000047941 */ /* 0x000fea0003800200 */
.L_x_236:
[----:B------:R1:W4:Y:S04]  /*95f0*/  LDG.E R16, desc[UR6][R44.64+0xc] ;  /* 0x00000c062c107981 */ /* 0x000328000c1e1900 */
[----:B------:R1:W4:Y:S04]  /*9600*/  LDG.E R22, desc[UR6][R44.64+0x10] ;  /* 0x000010062c167981 */ /* 0x000328000c1e1900 */
[----:B------:R1:W4:Y:S01]  /*9610*/  LDG.E R34, desc[UR6][R44.64+0x14] ;  /* 0x000014062c227981 */ /* 0x000322000c1e1900 */
[----:B------:R-:W-:Y:S01]  /*9620*/  FMUL R17, R9, R14 ;  /* 0x0000000e09117220 */ /* 0x000fe20000400000 */
[----:B------:R-:W-:Y:S03]  /*9630*/  BSSY.RECONVERGENT B0, `(.L_x_238) ;  /* 0x0000049000007945 */ /* 0x000fe60003800200 */
[----:B------:R-:W-:-:S04]  /*9640*/  FFMA R14, -R8, R43, -R17 ;  /* 0x0000002b080e7223 */ /* 0x000fc80000000911 */
[----:B------:R-:W-:Y:S01]  /*9650*/  FFMA R14, -R7, R15, R14 ;  /* 0x0000000f070e7223 */ /* 0x000fe2000000010e */
[----:B------:R-:W-:-:S04]  /*9660*/  HFMA2 R15, -RZ, RZ, 1.875, 0 ;  /* 0x3f800000ff0f7431 */ /* 0x000fc800000001ff */
[----:B------:R-:W-:-:S04]  /*9670*/  FSETP.GEU.AND P1, PT, R14, RZ, PT ;  /* 0x000000ff0e00720b */ /* 0x000fc80003f2e000 */
[----:B------:R-:W-:-:S04]  /*9680*/  FSEL R14, R14, RZ, P1 ;  /* 0x000000ff0e0e7208 */ /* 0x000fc80000800000 */
[----:B------:R-:W-:-:S13]  /*9690*/  FSETP.NEU.AND P1, PT, R14, 1, PT ;  /* 0x3f8000000e00780b */ /* 0x000fda0003f2d000 */
[----:B-1----:R-:W-:Y:S05]  /*96a0*/  @!P1 BRA `(.L_x_239) ;  /* 0x0000000400049947 */ /* 0x002fea0003800000 */
[----:B------:R-:W-:-:S13]  /*96b0*/  FSETP.NAN.AND P1, PT, |R14|, |R14|, PT ;  /* 0x4000000e0e00720b */ /* 0x000fda0003f28200 */
[----:B------:R-:W-:Y:S01]  /*96c0*/  @P1 FADD R15, R14, 8 ;  /* 0x410000000e0f1421 */ /* 0x000fe20000000000 */
[----:B------:R-:W-:Y:S06]  /*96d0*/  @P1 BRA `(.L_x_239) ;  /* 0x0000000000f81947 */ /* 0x000fec0003800000 */
[C---:B------:R-:W-:Y:S01]  /*96e0*/  FMUL R15, |R14|.reuse, 16777216 ;  /* 0x4b8000000e0f7820 */ /* 0x040fe20000400200 */
[----:B------:R-:W-:Y:S02]  /*96f0*/  FSETP.GEU.AND P1, PT, |R14|, 1.175494350822287508e-38, PT ;  /* 0x008000000e00780b */ /* 0x000fe40003f2e200 */
[----:B------:R-:W-:Y:S02]  /*9700*/  MOV R40, 0x3a2c32e4 ;  /* 0x3a2c32e400287802 */ /* 0x000fe40000000f00 */
[----:B------:R-:W-:-:S04]  /*9710*/  FSEL R15, R15, |R14|, !P1 ;  /* 0x4000000e0f0f7208 */ /* 0x000fc80004800000 */
[----:B------:R-:W-:-:S04]  /*9720*/  IADD3 R17, PT, PT, R15, -0x3f3504f3, RZ ;  /* 0xc0cafb0d0f117810 */ /* 0x000fc80007ffe0ff */
[----:B------:R-:W-:-:S04]  /*9730*/  LOP3.LUT R36, R17, 0xff800000, RZ, 0xc0, !PT ;  /* 0xff80000011247812 */ /* 0x000fc800078ec0ff */
[-C--:B------:R-:W-:Y:S02]  /*9740*/  IADD3 R15, PT, PT, R15, -R36.reuse, RZ ;  /* 0x800000240f0f7210 */ /* 0x080fe40007ffe0ff */
[----:B------:R-:W-:-:S03]  /*9750*/  I2FP.F32.S32 R36, R36 ;  /* 0x0000002400247245 */ /* 0x000fc60000201400 */
[C---:B------:R-:W-:Y:S01]  /*9760*/  FADD R21, R15.reuse, 1 ;  /* 0x3f8000000f157421 */ /* 0x040fe20000000000 */
[----:B------:R-:W-:Y:S01]  /*9770*/  FADD R17, R15, -1 ;  /* 0xbf8000000f117421 */ /* 0x000fe20000000000 */
[----:B------:R-:W-:Y:S02]  /*9780*/  FSEL R15, RZ, -24, P1 ;  /* 0xc1c00000ff0f7808 */ /* 0x000fe40000800000 */
[----:B------:R-:W-:Y:S01]  /*9790*/  FSETP.NEU.AND P1, PT, |R14|, +INF , PT ;  /* 0x7f8000000e00780b */ /* 0x000fe20003f2d200 */
[----:B------:R-:W-:Y:S01]  /*97a0*/  FADD R38, R17, R17 ;  /* 0x0000001111267221 */ /* 0x000fe20000000000 */
[----:B------:R-:W1:Y:S01]  /*97b0*/  MUFU.RCP R21, R21 ;  /* 0x0000001500157308 */ /* 0x000e620000001000 */
[----:B------:R-:W-:Y:S01]  /*97c0*/  FFMA R15, R36, 1.1920928955078125e-07, R15 ;  /* 0x34000000240f7823 */ /* 0x000fe2000000000f */
[----:B------:R-:W-:-:S13]  /*97d0*/  FSETP.NEU.AND P1, PT, R14, RZ, P1 ;  /* 0x000000ff0e00720b */ /* 0x000fda0000f2d000 */
[----:B------:R-:W-:Y:S01]  /*97e0*/  @!P1 FADD R14, R14, R14 ;  /* 0x0000000e0e0e9221 */ /* 0x000fe20000000000 */
[----:B-1----:R-:W-:-:S04]  /*97f0*/  FMUL R38, R21, R38 ;  /* 0x0000002615267220 */ /* 0x002fc80000400000 */
[----:B------:R-:W-:Y:S01]  /*9800*/  FADD R31, R17, -R38 ;  /* 0x80000026111f7221 */ /* 0x000fe20000000000 */
[C---:B------:R-:W-:Y:S01]  /*9810*/  FMUL R29, R38.reuse, R38 ;  /* 0x00000026261d7220 */ /* 0x040fe20000400000 */
[C---:B------:R-:W-:Y:S02]  /*9820*/  FFMA R42, R38.reuse, 1.4426950216293334961, R15 ;  /* 0x3fb8aa3b262a7823 */ /* 0x040fe4000000000f */
[----:B------:R-:W-:Y:S01]  /*9830*/  FADD R36, R31, R31 ;  /* 0x0000001f1f247221 */ /* 0x000fe20000000000 */
[----:B------:R-:W-:Y:S01]  /*9840*/  FFMA R40, R29, R40, 0.0032181653659790754318 ;  /* 0x3b52e7db1d287423 */ /* 0x000fe20000000028 */
[----:B------:R-:W-:Y:S02]  /*9850*/  FADD R15, R15, -R42 ;  /* 0x8000002a0f0f7221 */ /* 0x000fe40000000000 */
[----:B------:R-:W-:Y:S01]  /*9860*/  FFMA R36, R17, -R38, R36 ;  /* 0x8000002611247223 */ /* 0x000fe20000000024 */
[----:B------:R-:W-:Y:S01]  /*9870*/  FFMA R40, R29, R40, 0.018033718690276145935 ;  /* 0x3c93bb731d287423 */ /* 0x000fe20000000028 */
[----:B------:R-:W-:-:S02]  /*9880*/  FFMA R15, R38, 1.4426950216293334961, R15 ;  /* 0x3fb8aa3b260f7823 */ /* 0x000fc4000000000f */
[----:B------:R-:W-:Y:S01]  /*9890*/  FMUL R36, R21, R36 ;  /* 0x0000002415247220 */ /* 0x000fe20000400000 */
[----:B------:R-:W-:-:S03]  /*98a0*/  FFMA R40, R29, R40, 0.12022458761930465698 ;  /* 0x3df6384f1d287423 */ /* 0x000fc60000000028 */
[----:B------:R-:W-:Y:S01]  /*98b0*/  FFMA R15, R36, 1.4426950216293334961, R15 ;  /* 0x3fb8aa3b240f7823 */ /* 0x000fe2000000000f */
[----:B------:R-:W-:-:S03]  /*98c0*/  FMUL R29, R29, R40 ;  /* 0x000000281d1d7220 */ /* 0x000fc60000400000 */
[----:B------:R-:W-:Y:S01]  /*98d0*/  FFMA R17, R38, 1.9251366722983220825e-08, R15 ;  /* 0x32a55e3426117823 */ /* 0x000fe2000000000f */
[----:B------:R-:W-:-:S04]  /*98e0*/  FMUL R15, R29, 3 ;  /* 0x404000001d0f7820 */ /* 0x000fc80000400000 */
[----:B------:R-:W-:-:S04]  /*98f0*/  FFMA R36, R36, R15, R17 ;  /* 0x0000000f24247223 */ /* 0x000fc80000000011 */
[----:B------:R-:W-:Y:S01]  /*9900*/  FFMA R29, R38, R29, R36 ;  /* 0x0000001d261d7223 */ /* 0x000fe20000000024 */
[----:B------:R-:W-:-:S03]  /*9910*/  HFMA2 R38, -RZ, RZ, 0.64013671875, -15.109375 ;  /* 0x391fcb8eff267431 */ /* 0x000fc600000001ff */
[----:B------:R-:W-:-:S04]  /*9920*/  FADD R15, R42, R29 ;  /* 0x0000001d2a0f7221 */ /* 0x000fc80000000000 */
[----:B------:R-:W-:Y:S01]  /*9930*/  FMUL R36, R15, 8 ;  /* 0x410000000f247820 */ /* 0x000fe20000400000 */
[----:B------:R-:W-:-:S03]  /*9940*/  FADD R42, -R42, R15 ;  /* 0x0000000f2a2a7221 */ /* 0x000fc60000000100 */
[----:B------:R-:W1:Y:S01]  /*9950*/  FRND R17, R36 ;  /* 0x0000002400117307 */ /* 0x000e620000201000 */
[----:B------:R-:W-:Y:S01]  /*9960*/  FADD R42, R29, -R42 ;  /* 0x8000002a1d2a7221 */ /* 0x000fe20000000000 */
[----:B------:R-:W-:Y:S01]  /*9970*/  FFMA R15, R15, 8, -R36 ;  /* 0x410000000f0f7823 */ /* 0x000fe20000000824 */
[----:B------:R-:W-:-:S03]  /*9980*/  FSETP.GT.AND P3, PT, |R36|, 152, PT ;  /* 0x431800002400780b */ /* 0x000fc60003f64200 */
[----:B------:R-:W-:Y:S01]  /*9990*/  FFMA R42, R42, 8, R15 ;  /* 0x410000002a2a7823 */ /* 0x000fe2000000000f */
[----:B-1----:R-:W-:Y:S01]  /*99a0*/  FADD R15, R36, -R17 ;  /* 0x80000011240f7221 */ /* 0x002fe20000000000 */
[----:B------:R-:W-:-:S03]  /*99b0*/  FSETP.GT.AND P2, PT, R17, RZ, PT ;  /* 0x000000ff1100720b */ /* 0x000fc60003f44000 */
[----:B------:R-:W-:Y:S01]  /*99c0*/  FADD R15, R15, R42 ;  /* 0x0000002a0f0f7221 */ /* 0x000fe20000000000 */
[----:B------:R-:W-:Y:S02]  /*99d0*/  SEL R17, RZ, 0x83000000, P2 ;  /* 0x83000000ff117807 */ /* 0x000fe40001000000 */
[----:B------:R-:W-:Y:S01]  /*99e0*/  FSETP.GEU.AND P2, PT, R36, RZ, PT ;  /* 0x000000ff2400720b */ /* 0x000fe20003f4e000 */
[----:B------:R-:W-:Y:S01]  /*99f0*/  FFMA R38, R15, R38, 0.0013391353422775864601 ;  /* 0x3aaf85ed0f267423 */ /* 0x000fe20000000026 */
[----:B------:R-:W-:-:S03]  /*9a00*/  IADD3 R21, PT, PT, R17, 0x7f000000, RZ ;  /* 0x7f00000011157810 */ /* 0x000fc60007ffe0ff */
[C---:B------:R-:W-:Y:S02]  /*9a10*/  FFMA R40, R15.reuse, R38, 0.0096188392490148544312 ;  /* 0x3c1d98560f287423 */ /* 0x040fe40000000026 */
[----:B------:R-:W1:Y:S02]  /*9a20*/  F2I.NTZ R38, R36 ;  /* 0x0000002400267305 */ /* 0x000e640000203100 */
[----:B------:R-:W-:-:S04]  /*9a30*/  FFMA R40, R15, R40, 0.055503588169813156128 ;  /* 0x3d6357bb0f287423 */ /* 0x000fc80000000028 */
[----:B------:R-:W-:-:S04]  /*9a40*/  FFMA R40, R15, R40, 0.24022644758224487305 ;  /* 0x3e75fdec0f287423 */ /* 0x000fc80000000028 */
[----:B------:R-:W-:-:S04]  /*9a50*/  FFMA R40, R15, R40, 0.69314718246459960938 ;  /* 0x3f3172180f287423 */ /* 0x000fc80000000028 */
[----:B------:R-:W-:Y:S01]  /*9a60*/  FFMA R40, R15, R40, 1 ;  /* 0x3f8000000f287423 */ /* 0x000fe20000000028 */
[----:B-1----:R-:W-:Y:S02]  /*9a70*/  LEA R38, R38, -R17, 0x17 ;  /* 0x8000001126267211 */ /* 0x002fe400078eb8ff */
[----:B------:R-:W-:Y:S01]  /*9a80*/  FSEL R15, RZ, +INF , !P2 ;  /* 0x7f800000ff0f7808 */ /* 0x000fe20005000000 */
[----:B------:R-:W-:-:S04]  /*9a90*/  FMUL R21, R21, R40 ;  /* 0x0000002815157220 */ /* 0x000fc80000400000 */
[----:B------:R-:W-:Y:S01]  /*9aa0*/  @!P3 FMUL R15, R38, R21 ;  /* 0x00000015260fb220 */ /* 0x000fe20000400000 */
[----:B------:R-:W-:-:S07]  /*9ab0*/  @!P1 LOP3.LUT R15, R14, 0x7fffffff, RZ, 0xc0, !PT ;  /* 0x7fffffff0e0f9812 */ /* 0x000fce00078ec0ff */
.L_x_239:
[----:B------:R-:W-:Y:S05]  /*9ac0*/  BSYNC.RECONVERGENT B0 ;  /* 0x0000000000007941 */ /* 0x000fea0003800200 */
.L_x_238:
[-C--:B----4-:R-:W-:Y:S01]  /*9ad0*/  FFMA R17, R16, R15.reuse, R23 ;  /* 0x0000000f10117223 */ /* 0x090fe20000000017 */
[-C--:B------:R-:W-:Y:S01]  /*9ae0*/  FFMA R22, R22, R15.reuse, R37 ;  /* 0x0000000f16167223 */ /* 0x080fe20000000025 */
[----:B------:R-:W-:Y:S02]  /*9af0*/  FFMA R15, R34, R15, R41 ;  /* 0x0000000f220f7223 */ /* 0x000fe40000000029 */
[----:B------:R-:W-:Y:S01]  /*9b00*/  FMUL R17, R17, R20 ;  /* 0x0000001411117220 */ /* 0x000fe20000400000 */
[----:B------:R-:W-:Y:S01]  /*9b10*/  FMUL R14, R22, R19 ;  /* 0x00000013160e7220 */ /* 0x000fe20000400000 */
[----:B------:R-:W-:-:S07]  /*9b20*/  FMUL R15, R15, R18 ;  /* 0x000000120f0f7220 */ /* 0x000fce0000400000 */
.L_x_228:
[----:B------:R-:W-:Y:S05]  /*9b30*/  BSYNC.RECONVERGENT B3 ;  /* 0x0000000000037941 */ /* 0x000fea0003800200 */
.L_x_227:
[----:B------:R-:W1:Y:S01]  /*9b40*/  LDCU.64 UR4, c[0x3][0x10] ;  /* 0x00c00200ff0477ac */ /* 0x000e620008000a00 */
[----:B------:R-:W-:Y:S01]  /*9b50*/  FFMA R17, R48, 0.10000000149011611938, R17 ;  /* 0x3dcccccd30117823 */ /* 0x000fe20000000011 */
[----:B------:R-:W-:Y:S01]  /*9b60*/  FFMA R14, R49, 0.10000000149011611938, R14 ;  /* 0x3dcccccd310e7823 */ /* 0x000fe2000000000e */
[----:B------:R-:W-:Y:S01]  /*9b70*/  FFMA R15, R46, 0.10000000149011611938, R15 ;  /* 0x3dcccccd2e0f7823 */ /* 0x000fe2000000000f */
[----:B------:R-:W2:Y:S01]  /*9b80*/  LDCU UR8, c[0x3][0x18] ;  /* 0x00c00300ff0877ac */ /* 0x000ea20008000800 */
[----:B------:R-:W-:Y:S01]  /*9b90*/  IADD3 R24, PT, PT, R24, 0x1, RZ ;  /* 0x0000000118187810 */ /* 0x000fe20007ffe0ff */
[----:B------:R-:W3:Y:S01]  /*9ba0*/  LDCU UR9, c[0x0][0x3b0] ;  /* 0x00007600ff0977ac */ /* 0x000ee20008000800 */
[----:B-1----:R-:W-:Y:S01]  /*9bb0*/  FADD R17, R17, UR4 ;  /* 0x0000000411117e21 */ /* 0x002fe20008000000 */
[----:B------:R-:W-:Y:S01]  /*9bc0*/  FADD R19, R14, UR5 ;  /* 0x000000050e137e21 */ /* 0x000fe20008000000 */
[----:B--2---:R-:W-:-:S03]  /*9bd0*/  FADD R15, R15, UR8 ;  /* 0x000000080f0f7e21 */ /* 0x004fc60008000000 */
[----:B------:R1:W-:Y:S01]  /*9be0*/  STG.E desc[UR6][R56.64+0x24], R17 ;  /* 0x0000241138007986 */ /* 0x0003e2000c101906 */
[----:B---3--:R-:W-:-:S03]  /*9bf0*/  ISETP.NE.AND P1, PT, R24, UR9, PT ;  /* 0x0000000918007c0c */ /* 0x008fc6000bf25270 */
[----:B------:R1:W-:Y:S04]  /*9c00*/  STG.E desc[UR6][R56.64+0x28], R19 ;  /* 0x0000281338007986 */ /* 0x0003e8000c101906 */
[----:B------:R1:W-:Y:S06]  /*9c10*/  STG.E desc[UR6][R56.64+0x2c], R15 ;  /* 0x00002c0f38007986 */ /* 0x0003ec000c101906 */
[----:B------:R-:W-:Y:S05]  /*9c20*/  @P1 BRA `(.L_x_240) ;  /* 0xffffffcc00f81947 */ /* 0x000fea000383ffff */
.L_x_175:
[----:B------:R-:W2:Y:S02]  /*9c30*/  LDG.E R24, desc[UR6][R56.64+0x1c] ;  /* 0x00001c0638187981 */ /* 0x000ea4000c1e1900 */
[----:B--2---:R-:W-:-:S13]  /*9c40*/  ISETP.NE.AND P0, PT, R24, RZ, PT ;  /* 0x000000ff1800720c */ /* 0x004fda0003f05270 */
[----:B------:R-:W-:Y:S05]  /*9c50*/  @!P0 BRA `(.L_x_174) ;  /* 0x00000004004c8947 */ /* 0x000fea0003800000 */
[----:B------:R-:W2:Y:S02]  /*9c60*/  LDG.E R14, desc[UR6][R56.64+0x20] ;  /* 0x00002006380e7981 */ /* 0x000ea4000c1e1900 */
[----:B--2---:R-:W-:-:S13]  /*9c70*/  FSETP.GT.AND P0, PT, R14, 9.9999997473787516356e-05, PT ;  /* 0x38d1b7170e00780b */ /* 0x004fda0003f04000 */
[----:B------:R-:W-:Y:S05]  /*9c80*/  @!P0 BRA `(.L_x_174) ;  /* 0x0000000400408947 */ /* 0x000fea0003800000 */
[----:B------:R-:W1:Y:S04]  /*9c90*/  LDG.E R18, desc[UR6][R56.64+0x24] ;  /* 0x0000240638127981 */ /* 0x000e68000c1e1900 */
[----:B------:R-:W2:Y:S04]  /*9ca0*/  LDG.E R20, desc[UR6][R56.64+0x28] ;  /* 0x0000280638147981 */ /* 0x000ea8000c1e1900 */
[----:B------:R-:W3:Y:S01]  /*9cb0*/  LDG.E R22, desc[UR6][R56.64+0x2c] ;  /* 0x00002c0638167981 */ /* 0x000ee2000c1e1900 */
[----:B0-----:R-:W-:Y:S01]  /*9cc0*/  MOV R16, R14 ;  /* 0x0000000e00107202 */ /* 0x001fe20000000f00 */
[----:B------:R-:W-:Y:S04]  /*9cd0*/  BSSY.RECONVERGENT B0, `(.L_x_241) ;  /* 0x000002b000007945 */ /* 0x000fe80003800200 */
[----:B----4-:R-:W-:-:S05]  /*9ce0*/  FMUL R31, R50, R16 ;  /* 0x00000010321f7220 */ /* 0x010fca0000400000 */
[----:B------:R-:W-:Y:S01]  /*9cf0*/  FSETP.GT.AND P0, PT, R31, 9.9999997473787516356e-05, PT ;  /* 0x38d1b7171f00780b */ /* 0x000fe20003f04000 */
[C---:B-1----:R-:W-:Y:S01]  /*9d00*/  FMUL R15, R53.reuse, R18 ;  /* 0x00000012350f7220 */ /* 0x042fe20000400000 */
[----:B--2---:R-:W-:-:S04]  /*9d10*/  FMUL R17, R53, R20 ;  /* 0x0000001435117220 */ /* 0x004fc80000400000 */
[----:B------:R0:W-:Y:S01]  /*9d20*/  STG.E desc[UR6][R56.64+0x24], R15 ;  /* 0x0000240f38007986 */ /* 0x0001e2000c101906 */
[----:B---3--:R-:W-:-:S03]  /*9d30*/  FMUL R19, R53, R22 ;  /* 0x0000001635137220 */ /* 0x008fc60000400000 */
[----:B------:R0:W-:Y:S04]  /*9d40*/  STG.E desc[UR6][R56.64+0x28], R17 ;  /* 0x0000281138007986 */ /* 0x0001e8000c101906 */
[----:B------:R0:W-:Y:S01]  /*9d50*/  STG.E desc[UR6][R56.64+0x2c], R19 ;  /* 0x00002c1338007986 */ /* 0x0001e2000c101906 */
[----:B------:R-:W-:Y:S05]  /*9d60*/  @!P0 BRA `(.L_x_242) ;  /* 0x0000000000848947 */ /* 0x000fea0003800000 */
[----:B------:R-:W1:Y:S01]  /*9d70*/  LDCU UR8, c[0x0][0x394] ;  /* 0x00007280ff0877ac */ /* 0x000e620008000800 */
[----:B0-----:R-:W0:Y:S01]  /*9d80*/  LDC.64 R14, c[0x0][0x380] ;  /* 0x0000e000ff0e7b82 */ /* 0x001e220000000a00 */
[----:B------:R-:W-:Y:S01]  /*9d90*/  FMUL R17, R27, R8 ;  /* 0x000000081b117220 */ /* 0x000fe20000400000 */
[----:B------:R-:W-:Y:S01]  /*9da0*/  FFMA R35, R8, -9.9999997473787516356e-05, R25 ;  /* 0xb8d1b71708237823 */ /* 0x000fe20000000019 */
[----:B------:R-:W2:Y:S01]  /*9db0*/  LDCU.64 UR4, c[0x0][0x388] ;  /* 0x00007100ff0477ac */ /* 0x000ea20008000a00 */
[----:B------:R-:W-:Y:S02]  /*9dc0*/  HFMA2 R29, -RZ, RZ, -1.875, 0 ;  /* 0xbf800000ff1d7431 */ /* 0x000fe400000001ff */
[----:B------:R-:W-:Y:S01]  /*9dd0*/  FFMA R17, R32, R9, R17 ;  /* 0x0000000920117223 */ /* 0x000fe20000000011 */
[----:B------:R-:W-:Y:S01]  /*9de0*/  FFMA R37, R7, -9.9999997473787516356e-05, R26 ;  /* 0xb8d1b71707257823 */ /* 0x000fe2000000001a */
[----:B------:R-:W-:Y:S02]  /*9df0*/  FFMA R33, R9, -9.9999997473787516356e-05, R28 ;  /* 0xb8d1b71709217823 */ /* 0x000fe4000000001c */
[----:B------:R-:W-:-:S04]  /*9e00*/  FFMA R16, R30, R7, R17 ;  /* 0x000000071e107223 */ /* 0x000fc80000000011 */
[----:B------:R-:W-:Y:S01]  /*9e10*/  FMUL R16, R16, -2 ;  /* 0xc000000010107820 */ /* 0x000fe20000400000 */
[----:B-1----:R-:W-:-:S03]  /*9e20*/  IADD3 R23, PT, PT, R11, UR8, RZ ;  /* 0x000000080b177c10 */ /* 0x002fc6000fffe0ff */
[-C--:B------:R-:W-:Y:S01]  /*9e30*/  FFMA R19, R27, R16.reuse, R8 ;  /* 0x000000101b137223 */ /* 0x080fe20000000008 */
[-C--:B------:R-:W-:Y:S01]  /*9e40*/  FFMA R21, R30, R16.reuse, R7 ;  /* 0x000000101e157223 */ /* 0x080fe20000000007 */
[----:B------:R-:W-:Y:S01]  /*9e50*/  FFMA R17, R32, R16, R9 ;  /* 0x0000001020117223 */ /* 0x000fe20000000009 */
[C---:B--2---:R-:W-:Y:S02]  /*9e60*/  IADD3 R8, P0, PT, R23.reuse, UR4, RZ ;  /* 0x0000000417087c10 */ /* 0x044fe4000ff1e0ff */
[----:B------:R-:W-:Y:S01]  /*9e70*/  IADD3 R7, PT, PT, R24, -0x1, RZ ;  /* 0xffffffff18077810 */ /* 0x000fe20007ffe0ff */
[----:B0-----:R-:W-:Y:S01]  /*9e80*/  IMAD.WIDE.U32 R14, R23, 0x30, R14 ;  /* 0x00000030170e7825 */ /* 0x001fe200078e000e */
[----:B------:R-:W-:-:S04]  /*9e90*/  IADD3.X R9, PT, PT, RZ, UR5, RZ, P0, !PT ;  /* 0x00000005ff097c10 */ /* 0x000fc800087fe4ff */
        /* <DEDUP_REMOVED lines=12> */
[----:B------:R1:W-:Y:S04]  /*9f60*/  STG.E.U8 desc[UR6][R8.64], RZ ;  /* 0x000000ff08007986 */ /* 0x0003e8000c101106 */
[----:B------:R1:W4:Y:S02]  /*9f70*/  LDG.E R16, desc[UR6][R56.64+0x20] ;  /* 0x0000200638107981 */ /* 0x000324000c1e1900 */
.L_x_242:
[----:B------:R-:W-:Y:S05]  /*9f80*/  BSYNC.RECONVERGENT B0 ;  /* 0x0000000000007941 */ /* 0x000fea0003800200 */
.L_x_241:
[----:B-1--4-:R-:W-:-:S05]  /*9f90*/  FMUL R29, R51, R16 ;  /* 0x00000010331d7220 */ /* 0x012fca0000400000 */
[----:B------:R-:W-:-:S13]  /*9fa0*/  FSETP.GT.AND P0, PT, R29, 9.9999997473787516356e-05, PT ;  /* 0x38d1b7171d00780b */ /* 0x000fda0003f04000 */
[----:B------:R-:W-:Y:S05]  /*9fb0*/  @!P0 BRA `(.L_x_174) ;  /* 0x0000000000748947 */ /* 0x000fea0003800000 */
[----:B------:R-:W2:Y:S01]  /*9fc0*/  LDG.E R14, desc[UR6][R56.64+0x1c] ;  /* 0x00001c06380e7981 */ /* 0x000ea2000c1e1900 */
[----:B------:R-:W1:Y:S01]  /*9fd0*/  LDC R18, c[0x0][0x394] ;  /* 0x0000e500ff127b82 */ /* 0x000e620000000800 */
[----:B------:R-:W3:Y:S02]  /*9fe0*/  LDCU.64 UR4, c[0x0][0x388] ;  /* 0x00007100ff0477ac */ /* 0x000ee40008000a00 */
[----:B------:R-:W4:Y:S04]  /*9ff0*/  LDG.E R7, desc[UR6][R56.64+0xc] ;  /* 0x00000c0638077981 */ /* 0x000f28000c1e1900 */
[----:B------:R-:W4:Y:S01]  /*a000*/  LDG.E R16, desc[UR6][R56.64+0x10] ;  /* 0x0000100638107981 */ /* 0x000f22000c1e1900 */
[----:B------:R-:W3:Y:S03]  /*a010*/  LDC.64 R8, c[0x0][0x380] ;  /* 0x0000e000ff087b82 */ /* 0x000ee60000000a00 */
[----:B0-----:R-:W4:Y:S01]  /*a020*/  LDG.E R17, desc[UR6][R56.64+0x14] ;  /* 0x0000140638117981 */ /* 0x001f22000c1e1900 */
[----:B------:R-:W-:-:S02]  /*a030*/  MOV R31, 0xbf800000 ;  /* 0xbf800000001f7802 */ /* 0x000fc40000000f00 */
[----:B-1----:R-:W-:-:S05]  /*a040*/  LEA R15, R18, R11, 0x1 ;  /* 0x0000000b120f7211 */ /* 0x002fca00078e08ff */
[----:B---3--:R-:W-:-:S05]  /*a050*/  IMAD.WIDE.U32 R8, R15, 0x30, R8 ;  /* 0x000000300f087825 */ /* 0x008fca00078e0008 */
[----:B------:R0:W-:Y:S04]  /*a060*/  STG.E desc[UR6][R8.64+0x20], R29 ;  /* 0x0000201d08007986 */ /* 0x0001e8000c101906 */
[----:B------:R0:W-:Y:S04]  /*a070*/  STG.E desc[UR6][R8.64+0x24], R31 ;  /* 0x0000241f08007986 */ /* 0x0001e8000c101906 */
[----:B------:R0:W-:Y:S04]  /*a080*/  STG.E desc[UR6][R8.64+0x28], R31 ;  /* 0x0000281f08007986 */ /* 0x0001e8000c101906 */
[----:B------:R0:W-:Y:S04]  /*a090*/  STG.E desc[UR6][R8.64+0x2c], R31 ;  /* 0x00002c1f08007986 */ /* 0x0001e8000c101906 */
[----:B------:R0:W-:Y:S01]  /*a0a0*/  STG.E desc[UR6][R8.64+0x18], R11 ;  /* 0x0000180b08007986 */ /* 0x0001e2000c101906 */
[----:B--2---:R-:W-:-:S02]  /*a0b0*/  IADD3 R23, PT, PT, R14, -0x1, RZ ;  /* 0xffffffff0e177810 */ /* 0x004fc40007ffe0ff */
[----:B------:R-:W-:Y:S01]  /*a0c0*/  IADD3 R14, P0, PT, R15, UR4, RZ ;  /* 0x000000040f0e7c10 */ /* 0x000fe2000ff1e0ff */
[----:B----4-:R-:W-:-:S03]  /*a0d0*/  FFMA R19, R7, 9.9999997473787516356e-05, R28 ;  /* 0x38d1b71707137823 */ /* 0x010fc6000000001c */
[----:B------:R-:W-:Y:S01]  /*a0e0*/  IADD3.X R15, PT, PT, RZ, UR5, RZ, P0, !PT ;  /* 0x00000005ff0f7c10 */ /* 0x000fe200087fe4ff */
[----:B------:R-:W-:Y:S01]  /*a0f0*/  FFMA R25, R16, 9.9999997473787516356e-05, R25 ;  /* 0x38d1b71710197823 */ /* 0x000fe20000000019 */
[----:B------:R-:W-:Y:S01]  /*a100*/  FFMA R21, R17, 9.9999997473787516356e-05, R26 ;  /* 0x38d1b71711157823 */ /* 0x000fe2000000001a */
[----:B------:R0:W-:Y:S04]  /*a110*/  STG.E desc[UR6][R8.64], R19 ;  /* 0x0000001308007986 */ /* 0x0001e8000c101906 */
[----:B------:R0:W-:Y:S04]  /*a120*/  STG.E desc[UR6][R8.64+0x4], R25 ;  /* 0x0000041908007986 */ /* 0x0001e8000c101906 */
[----:B------:R0:W-:Y:S04]  /*a130*/  STG.E desc[UR6][R8.64+0x8], R21 ;  /* 0x0000081508007986 */ /* 0x0001e8000c101906 */
[----:B------:R0:W-:Y:S04]  /*a140*/  STG.E desc[UR6][R8.64+0xc], R7 ;  /* 0x00000c0708007986 */ /* 0x0001e8000c101906 */
[----:B------:R0:W-:Y:S04]  /*a150*/  STG.E desc[UR6][R8.64+0x10], R16 ;  /* 0x0000101008007986 */ /* 0x0001e8000c101906 */
[----:B------:R0:W-:Y:S04]  /*a160*/  STG.E desc[UR6][R8.64+0x14], R17 ;  /* 0x0000141108007986 */ /* 0x0001e8000c101906 */
[----:B------:R0:W-:Y:S04]  /*a170*/  STG.E desc[UR6][R8.64+0x1c], R23 ;  /* 0x00001c1708007986 */ /* 0x0001e8000c101906 */
[----:B------:R0:W-:Y:S02]  /*a180*/  STG.E.U8 desc[UR6][R14.64], RZ ;  /* 0x000000ff0e007986 */ /* 0x0001e4000c101106 */
.L_x_174:
[----:B------:R-:W-:Y:S05]  /*a190*/  BSYNC.RECONVERGENT B2 ;  /* 0x0000000000027941 */ /* 0x000fea0003800200 */
.L_x_173:
[----:B------:R-:W-:Y:S05]  /*a1a0*/  @!P5 BRA `(.L_x_243) ;  /* 0xffffff5c00c0d947 */ /* 0x000fea000383ffff */
[----:B------:R-:W-:Y:S05]  /*a1b0*/  EXIT ;  /* 0x000000000000794d */ /* 0x000fea0003800000 */
        .weak           $__internal_0_$__cuda_sm20_div_rn_f64_full
        .type           $__internal_0_$__cuda_sm20_div_rn_f64_full,@function
        .size           $__internal_0_$__cuda_sm20_div_rn_f64_full,($__internal_1_$__cuda_sm20_sqrt_rn_f32_slowpath - $__internal_0_$__cuda_sm20_div_rn_f64_full)
$__internal_0_$__cuda_sm20_div_rn_f64_full:
[C---:B------:R-:W-:Y:S01]  /*a1c0*/  FSETP.GEU.AND P1, PT, |R39|.reuse, 1.469367938527859385e-39, PT ;  /* 0x001000002700780b */ /* 0x040fe20003f2e200 */
[----:B------:R-:W-:Y:S01]  /*a1d0*/  BSSY.RECONVERGENT B0, `(.L_x_244) ;  /* 0x0000056000007945 */ /* 0x000fe20003800200 */
[----:B------:R-:W-:Y:S02]  /*a1e0*/  LOP3.LUT R40, R39, 0x800fffff, RZ, 0xc0, !PT ;  /* 0x800fffff27287812 */ /* 0x000fe400078ec0ff */
[----:B------:R-:W-:Y:S02]  /*a1f0*/  MOV R60, 0x1 ;  /* 0x00000001003c7802 */ /* 0x000fe40000000f00 */
[----:B------:R-:W-:Y:S02]  /*a200*/  LOP3.LUT R41, R40, 0x3ff00000, RZ, 0xfc, !PT ;  /* 0x3ff0000028297812 */ /* 0x000fe400078efcff */
[----:B------:R-:W-:Y:S02]  /*a210*/  MOV R40, R38 ;  /* 0x0000002600287202 */ /* 0x000fe40000000f00 */
[----:B------:R-:W-:-:S02]  /*a220*/  FSETP.GEU.AND P2, PT, |R37|, 1.469367938527859385e-39, PT ;  /* 0x001000002500780b */ /* 0x000fc40003f4e200 */
[----:B------:R-:W-:Y:S01]  /*a230*/  LOP3.LUT R29, R37, 0x7ff00000, RZ, 0xc0, !PT ;  /* 0x7ff00000251d7812 */ /* 0x000fe200078ec0ff */
[----:B------:R-:W-:Y:S01]  /*a240*/  @!P1 DMUL R40, R38, 8.98846567431157953865e+307 ;  /* 0x7fe0000026289828 */ /* 0x000fe20000000000 */
[----:B------:R-:W-:Y:S02]  /*a250*/  MOV R31, 0x1ca00000 ;  /* 0x1ca00000001f7802 */ /* 0x000fe40000000f00 */
[----:B------:R-:W-:Y:S02]  /*a260*/  LOP3.LUT R77, R39, 0x7ff00000, RZ, 0xc0, !PT ;  /* 0x7ff00000274d7812 */ /* 0x000fe400078ec0ff */
[----:B------:R-:W-:Y:S01]  /*a270*/  MOV R74, R29 ;  /* 0x0000001d004a7202 */ /* 0x000fe20000000f00 */
[----:B------:R-:W0:Y:S01]  /*a280*/  MUFU.RCP64H R61, R41 ;  /* 0x00000029003d7308 */ /* 0x000e220000001800 */
[----:B------:R-:W-:-:S03]  /*a290*/  ISETP.GE.U32.AND P4, PT, R29, R77, PT ;  /* 0x0000004d1d00720c */ /* 0x000fc60003f86070 */
[----:B------:R-:W-:Y:S02]  /*a2a0*/  @!P2 LOP3.LUT R58, R39, 0x7ff00000, RZ, 0xc0, !PT ;  /* 0x7ff00000273aa812 */ /* 0x000fe400078ec0ff */
[----:B------:R-:W-:Y:S02]  /*a2b0*/  SEL R59, R31, 0x63400000, !P4 ;  /* 0x634000001f3b7807 */ /* 0x000fe40006000000 */
[----:B------:R-:W-:Y:S02]  /*a2c0*/  @!P2 ISETP.GE.U32.AND P3, PT, R29, R58, PT ;  /* 0x0000003a1d00a20c */ /* 0x000fe40003f66070 */
[----:B------:R-:W-:Y:S02]  /*a2d0*/  LOP3.LUT R59, R59, 0x800fffff, R37, 0xf8, !PT ;  /* 0x800fffff3b3b7812 */ /* 0x000fe400078ef825 */
[----:B------:R-:W-:Y:S02]  /*a2e0*/  @!P2 MOV R64, RZ ;  /* 0x000000ff0040a202 */ /* 0x000fe40000000f00 */
[----:B------:R-:W-:Y:S01]  /*a2f0*/  @!P1 LOP3.LUT R77, R41, 0x7ff00000, RZ, 0xc0, !PT ;  /* 0x7ff00000294d9812 */ /* 0x000fe200078ec0ff */
[----:B0-----:R-:W-:-:S03]  /*a300*/  DFMA R62, R60, -R40, 1 ;  /* 0x3ff000003c3e742b */ /* 0x001fc60000000828 */
[----:B------:R-:W-:-:S05]  /*a310*/  IADD3 R78, PT, PT, R77, -0x1, RZ ;  /* 0xffffffff4d4e7810 */ /* 0x000fca0007ffe0ff */
[----:B------:R-:W-:-:S08]  /*a320*/  DFMA R62, R62, R62, R62 ;  /* 0x0000003e3e3e722b */ /* 0x000fd0000000003e */
[----:B------:R-:W-:Y:S01]  /*a330*/  DFMA R60, R60, R62, R60 ;  /* 0x0000003e3c3c722b */ /* 0x000fe2000000003c */
[----:B------:R-:W-:-:S04]  /*a340*/  @!P2 SEL R63, R31, 0x63400000, !P3 ;  /* 0x634000001f3fa807 */ /* 0x000fc80005800000 */
[----:B------:R-:W-:-:S03]  /*a350*/  @!P2 LOP3.LUT R58, R63, 0x80000000, R37, 0xf8, !PT ;  /* 0x800000003f3aa812 */ /* 0x000fc600078ef825 */
[----:B------:R-:W-:Y:S01]  /*a360*/  DFMA R62, R60, -R40, 1 ;  /* 0x3ff000003c3e742b */ /* 0x000fe20000000828 */
[----:B------:R-:W-:Y:S02]  /*a370*/  @!P2 LOP3.LUT R65, R58, 0x100000, RZ, 0xfc, !PT ;  /* 0x001000003a41a812 */ /* 0x000fe400078efcff */
[----:B------:R-:W-:-:S05]  /*a380*/  MOV R58, R36 ;  /* 0x00000024003a7202 */ /* 0x000fca0000000f00 */
[----:B------:R-:W-:Y:S02]  /*a390*/  DFMA R60, R60, R62, R60 ;  /* 0x0000003e3c3c722b */ /* 0x000fe4000000003c */
[----:B------:R-:W-:-:S08]  /*a3a0*/  @!P2 DFMA R58, R58, 2, -R64 ;  /* 0x400000003a3aa82b */ /* 0x000fd00000000840 */
[----:B------:R-:W-:Y:S02]  /*a3b0*/  DMUL R62, R60, R58 ;  /* 0x0000003a3c3e7228 */ /* 0x000fe40000000000 */
[----:B------:R-:W-:-:S04]  /*a3c0*/  @!P2 LOP3.LUT R74, R59, 0x7ff00000, RZ, 0xc0, !PT ;  /* 0x7ff000003b4aa812 */ /* 0x000fc800078ec0ff */
[----:B------:R-:W-:Y:S02]  /*a3d0*/  IADD3 R76, PT, PT, R74, -0x1, RZ ;  /* 0xffffffff4a4c7810 */ /* 0x000fe40007ffe0ff */
[----:B------:R-:W-:Y:S02]  /*a3e0*/  DFMA R64, R62, -R40, R58 ;  /* 0x800000283e40722b */ /* 0x000fe4000000003a */
[----:B------:R-:W-:-:S04]  /*a3f0*/  ISETP.GT.U32.AND P1, PT, R76, 0x7feffffe, PT ;  /* 0x7feffffe4c00780c */ /* 0x000fc80003f24070 */
[----:B------:R-:W-:Y:S02]  /*a400*/  ISETP.GT.U32.OR P1, PT, R78, 0x7feffffe, P1 ;  /* 0x7feffffe4e00780c */ /* 0x000fe40000f24470 */
[----:B------:R-:W-:-:S11]  /*a410*/  DFMA R64, R60, R64, R62 ;  /* 0x000000403c40722b */ /* 0x000fd6000000003e */
[----:B------:R-:W-:Y:S05]  /*a420*/  @P1 BRA `(.L_x_245) ;  /* 0x00000000006c1947 */ /* 0x000fea0003800000 */
[----:B------:R-:W-:Y:S02]  /*a430*/  LOP3.LUT R36, R39, 0x7ff00000, RZ, 0xc0, !PT ;  /* 0x7ff0000027247812 */ /* 0x000fe400078ec0ff */
[----:B------:R-:W-:Y:S02]  /*a440*/  MOV R62, RZ ;  /* 0x000000ff003e7202 */ /* 0x000fe40000000f00 */
[CC--:B------:R-:W-:Y:S02]  /*a450*/  VIADDMNMX R37, R29.reuse, -R36.reuse, 0xb9600000, !PT ;  /* 0xb96000001d257446 */ /* 0x0c0fe40007800924 */
[----:B------:R-:W-:Y:S02]  /*a460*/  ISETP.GE.U32.AND P1, PT, R29, R36, PT ;  /* 0x000000241d00720c */ /* 0x000fe40003f26070 */
[----:B------:R-:W-:Y:S02]  /*a470*/  VIMNMX R37, PT, PT, R37, 0x46a00000, PT ;  /* 0x46a0000025257848 */ /* 0x000fe40003fe0100 */
[----:B------:R-:W-:-:S04]  /*a480*/  SEL R36, R31, 0x63400000, !P1 ;  /* 0x634000001f247807 */ /* 0x000fc80004800000 */
[----:B------:R-:W-:-:S04]  /*a490*/  IADD3 R36, PT, PT, -R36, R37, RZ ;  /* 0x0000002524247210 */ /* 0x000fc80007ffe1ff */
[----:B------:R-:W-:-:S06]  /*a4a0*/  IADD3 R63, PT, PT, R36, 0x7fe00000, RZ ;  /* 0x7fe00000243f7810 */ /* 0x000fcc0007ffe0ff */
[----:B------:R-:W-:-:S10]  /*a4b0*/  DMUL R60, R64, R62 ;  /* 0x0000003e403c7228 */ /* 0x000fd40000000000 */
[----:B------:R-:W-:-:S13]  /*a4c0*/  FSETP.GTU.AND P1, PT, |R61|, 1.469367938527859385e-39, PT ;  /* 0x001000003d00780b */ /* 0x000fda0003f2c200 */
[----:B------:R-:W-:Y:S05]  /*a4d0*/  @P1 BRA `(.L_x_246) ;  /* 0x0000000000941947 */ /* 0x000fea0003800000 */
[----:B------:R-:W-:Y:S01]  /*a4e0*/  DFMA R40, R64, -R40, R58 ;  /* 0x800000284028722b */ /* 0x000fe2000000003a */
[----:B------:R-:W-:-:S09]  /*a4f0*/  MOV R62, RZ ;  /* 0x000000ff003e7202 */ /* 0x000fd20000000f00 */
[C---:B------:R-:W-:Y:S02]  /*a500*/  FSETP.NEU.AND P1, PT, R41.reuse, RZ, PT ;  /* 0x000000ff2900720b */ /* 0x040fe40003f2d000 */
[----:B------:R-:W-:-:S04]  /*a510*/  LOP3.LUT R38, R41, 0x80000000, R39, 0x48, !PT ;  /* 0x8000000029267812 */ /* 0x000fc800078e4827 */
[----:B------:R-:W-:-:S07]  /*a520*/  LOP3.LUT R63, R38, R63, RZ, 0xfc, !PT ;  /* 0x0000003f263f7212 */ /* 0x000fce00078efcff */
[----:B------:R-:W-:Y:S05]  /*a530*/  @!P1 BRA `(.L_x_246) ;  /* 0x00000000007c9947 */ /* 0x000fea0003800000 */
[C---:B------:R-:W-:Y:S02]  /*a540*/  IADD3 R41, PT, PT, -R36.reuse, RZ, RZ ;  /* 0x000000ff24297210 */ /* 0x040fe40007ffe1ff */
[----:B------:R-:W-:Y:S02]  /*a550*/  MOV R40, RZ ;  /* 0x000000ff00287202 */ /* 0x000fe40000000f00 */
[----:B------:R-:W-:-:S04]  /*a560*/  IADD3 R36, PT, PT, -R36, -0x43300000, RZ ;  /* 0xbcd0000024247810 */ /* 0x000fc80007ffe1ff */
[----:B------:R-:W-:Y:S02]  /*a570*/  DFMA R40, R60, -R40, R64 ;  /* 0x800000283c28722b */ /* 0x000fe40000000040 */
[----:B------:R-:W-:-:S08]  /*a580*/  DMUL.RP R64, R64, R62 ;  /* 0x0000003e40407228 */ /* 0x000fd00000008000 */
[----:B------:R-:W-:Y:S02]  /*a590*/  FSETP.NEU.AND P1, PT, |R41|, R36, PT ;  /* 0x000000242900720b */ /* 0x000fe40003f2d200 */
[----:B------:R-:W-:Y:S02]  /*a5a0*/  LOP3.LUT R29, R65, R38, RZ, 0x3c, !PT ;  /* 0x00000026411d7212 */ /* 0x000fe400078e3cff */
[----:B------:R-:W-:Y:S02]  /*a5b0*/  FSEL R60, R64, R60, !P1 ;  /* 0x0000003c403c7208 */ /* 0x000fe40004800000 */
[----:B------:R-:W-:Y:S01]  /*a5c0*/  FSEL R61, R29, R61, !P1 ;  /* 0x0000003d1d3d7208 */ /* 0x000fe20004800000 */
[----:B------:R-:W-:Y:S06]  /*a5d0*/  BRA `(.L_x_246) ;  /* 0x0000000000547947 */ /* 0x000fec0003800000 */
.L_x_245:
[----:B------:R-:W-:-:S14]  /*a5e0*/  DSETP.NAN.AND P1, PT, R36, R36, PT ;  /* 0x000000242400722a */ /* 0x000fdc0003f28000 */
[----:B------:R-:W-:Y:S05]  /*a5f0*/  @P1 BRA `(.L_x_247) ;  /* 0x0000000000441947 */ /* 0x000fea0003800000 */
[----:B------:R-:W-:-:S14]  /*a600*/  DSETP.NAN.AND P1, PT, R38, R38, PT ;  /* 0x000000262600722a */ /* 0x000fdc0003f28000 */
[----:B------:R-:W-:Y:S05]  /*a610*/  @P1 BRA `(.L_x_248) ;  /* 0x0000000000301947 */ /* 0x000fea0003800000 */
[----:B------:R-:W-:Y:S02]  /*a620*/  ISETP.NE.AND P1, PT, R74, R77, PT ;  /* 0x0000004d4a00720c */ /* 0x000fe40003f25270 */
[----:B------:R-:W-:Y:S02]  /*a630*/  MOV R60, 0x0 ;  /* 0x00000000003c7802 */ /* 0x000fe40000000f00 */
[----:B------:R-:W-:-:S09]  /*a640*/  MOV R61, 0xfff80000 ;  /* 0xfff80000003d7802 */ /* 0x000fd20000000f00 */
[----:B------:R-:W-:Y:S05]  /*a650*/  @!P1 BRA `(.L_x_246) ;  /* 0x0000000000349947 */ /* 0x000fea0003800000 */
[----:B------:R-:W-:Y:S02]  /*a660*/  ISETP.NE.AND P1, PT, R74, 0x7ff00000, PT ;  /* 0x7ff000004a00780c */ /* 0x000fe40003f25270 */
[----:B------:R-:W-:Y:S02]  /*a670*/  LOP3.LUT R61, R37, 0x80000000, R39, 0x48, !PT ;  /* 0x80000000253d7812 */ /* 0x000fe400078e4827 */
[----:B------:R-:W-:-:S13]  /*a680*/  ISETP.EQ.OR P1, PT, R77, RZ, !P1 ;  /* 0x000000ff4d00720c */ /* 0x000fda0004f22670 */
[----:B------:R-:W-:Y:S02]  /*a690*/  @P1 LOP3.LUT R29, R61, 0x7ff00000, RZ, 0xfc, !PT ;  /* 0x7ff000003d1d1812 */ /* 0x000fe400078efcff */
[----:B------:R-:W-:Y:S02]  /*a6a0*/  @!P1 MOV R60, RZ ;  /* 0x000000ff003c9202 */ /* 0x000fe40000000f00 */
[----:B------:R-:W-:Y:S02]  /*a6b0*/  @P1 MOV R60, RZ ;  /* 0x000000ff003c1202 */ /* 0x000fe40000000f00 */
[----:B------:R-:W-:Y:S01]  /*a6c0*/  @P1 MOV R61, R29 ;  /* 0x0000001d003d1202 */ /* 0x000fe20000000f00 */
[----:B------:R-:W-:Y:S06]  /*a6d0*/  BRA `(.L_x_246) ;  /* 0x0000000000147947 */ /* 0x000fec0003800000 */
.L_x_248:
[----:B------:R-:W-:Y:S02]  /*a6e0*/  LOP3.LUT R61, R39, 0x80000, RZ, 0xfc, !PT ;  /* 0x00080000273d7812 */ /* 0x000fe400078efcff */
[----:B------:R-:W-:Y:S01]  /*a6f0*/  MOV R60, R38 ;  /* 0x00000026003c7202 */ /* 0x000fe20000000f00 */
[----:B------:R-:W-:Y:S06]  /*a700*/  BRA `(.L_x_246) ;  /* 0x0000000000087947 */ /* 0x000fec0003800000 */
.L_x_247:
[----:B------:R-:W-:Y:S02]  /*a710*/  LOP3.LUT R61, R37, 0x80000, RZ, 0xfc, !PT ;  /* 0x00080000253d7812 */ /* 0x000fe400078efcff */
[----:B------:R-:W-:-:S07]  /*a720*/  MOV R60, R36 ;  /* 0x00000024003c7202 */ /* 0x000fce0000000f00 */
.L_x_246:
[----:B------:R-:W-:Y:S05]  /*a730*/  BSYNC.RECONVERGENT B0 ;  /* 0x0000000000007941 */ /* 0x000fea0003800200 */
.L_x_244:
[----:B------:R-:W-:Y:S01]  /*a740*/  HFMA2 R37, -RZ, RZ, 0, 0 ;  /* 0x00000000ff257431 */ /* 0x000fe200000001ff */
[----:B------:R-:W-:-:S04]  /*a750*/  MOV R36, R34 ;  /* 0x0000002200247202 */ /* 0x000fc80000000f00 */
[----:B------:R-:W-:Y:S05]  /*a760*/  RET.REL.NODEC R36 `(_Z17trace_rays_kernelP3RayPbjjP6ObjectjP10PointLightjP14Textured_floor) ;  /* 0xffffff5824247950 */ /* 0x000fea0003c3ffff */
        .weak           $__internal_1_$__cuda_sm20_sqrt_rn_f32_slowpath
        .type           $__internal_1_$__cuda_sm20_sqrt_rn_f32_slowpath,@function
        .size           $__internal_1_$__cuda_sm20_sqrt_rn_f32_slowpath,($__internal_2_$__cuda_sm3x_div_rn_noftz_f32_slowpath - $__internal_1_$__cuda_sm20_sqrt_rn_f32_slowpath)
$__internal_1_$__cuda_sm20_sqrt_rn_f32_slowpath:
[----:B------:R-:W-:-:S13]  /*a770*/  LOP3.LUT P1, RZ, R15, 0x7fffffff, RZ, 0xc0, !PT ;  /* 0x7fffffff0fff7812 */ /* 0x000fda000782c0ff */
[----:B------:R-:W-:Y:S01]  /*a780*/  @!P1 MOV R29, R15 ;  /* 0x0000000f001d9202 */ /* 0x000fe20000000f00 */
[----:B------:R-:W-:Y:S06]  /*a790*/  @!P1 BRA `(.L_x_249) ;  /* 0x0000000000409947 */ /* 0x000fec0003800000 */
[----:B------:R-:W-:-:S13]  /*a7a0*/  FSETP.GEU.FTZ.AND P1, PT, R15, RZ, PT ;  /* 0x000000ff0f00720b */ /* 0x000fda0003f3e000 */
[----:B------:R-:W-:Y:S01]  /*a7b0*/  @!P1 MOV R29, 0x7fffffff ;  /* 0x7fffffff001d9802 */ /* 0x000fe20000000f00 */
[----:B------:R-:W-:Y:S06]  /*a7c0*/  @!P1 BRA `(.L_x_249) ;  /* 0x0000000000349947 */ /* 0x000fec0003800000 */
[----:B------:R-:W-:-:S13]  /*a7d0*/  FSETP.GTU.FTZ.AND P1, PT, |R15|, +INF , PT ;  /* 0x7f8000000f00780b */ /* 0x000fda0003f3c200 */
[----:B------:R-:W-:Y:S01]  /*a7e0*/  @P1 FADD.FTZ R29, R15, 1 ;  /* 0x3f8000000f1d1421 */ /* 0x000fe20000010000 */
[----:B------:R-:W-:Y:S06]  /*a7f0*/  @P1 BRA `(.L_x_249) ;  /* 0x0000000000281947 */ /* 0x000fec0003800000 */
[----:B------:R-:W-:-:S13]  /*a800*/  FSETP.NEU.FTZ.AND P1, PT, |R15|, +INF , PT ;  /* 0x7f8000000f00780b */ /* 0x000fda0003f3d200 */
[----:B------:R-:W-:-:S04]  /*a810*/  @P1 FFMA R36, R15, 1.84467440737095516160e+19, RZ ;  /* 0x5f8000000f241823 */ /* 0x000fc800000000ff */
[----:B------:R-:W0:Y:S02]  /*a820*/  @P1 MUFU.RSQ R31, R36 ;  /* 0x00000024001f1308 */ /* 0x000e240000001400 */
[----:B0-----:R-:W-:Y:S01]  /*a830*/  @P1 FMUL.FTZ R17, R36, R31 ;  /* 0x0000001f24111220 */ /* 0x001fe20000410000 */
[----:B------:R-:W-:-:S03]  /*a840*/  @P1 FMUL.FTZ R34, R31, 0.5 ;  /* 0x3f0000001f221820 */ /* 0x000fc60000410000 */
[----:B------:R-:W-:-:S04]  /*a850*/  @P1 FADD.FTZ R29, -R17, -RZ ;  /* 0x800000ff111d1221 */ /* 0x000fc80000010100 */
[----:B------:R-:W-:Y:S01]  /*a860*/  @P1 FFMA R38, R17, R29, R36 ;  /* 0x0000001d11261223 */ /* 0x000fe20000000024 */
[----:B------:R-:W-:-:S03]  /*a870*/  @!P1 MOV R29, R15 ;  /* 0x0000000f001d9202 */ /* 0x000fc60000000f00 */
[----:B------:R-:W-:-:S04]  /*a880*/  @P1 FFMA R34, R38, R34, R17 ;  /* 0x0000002226221223 */ /* 0x000fc80000000011 */
[----:B------:R-:W-:-:S07]  /*a890*/  @P1 FMUL.FTZ R29, R34, 2.3283064365386962891e-10 ;  /* 0x2f800000221d1820 */ /* 0x000fce0000410000 */
.L_x_249:
[----:B------:R-:W-:-:S04]  /*a8a0*/  HFMA2 R17, -RZ, RZ, 0, 0 ;  /* 0x00000000ff117431 */ /* 0x000fc800000001ff */
[----:B------:R-:W-:Y:S05]  /*a8b0*/  RET.REL.NODEC R16 `(_Z17trace_rays_kernelP3RayPbjjP6ObjectjP10PointLightjP14Textured_floor) ;  /* 0xffffff5410d07950 */ /* 0x000fea0003c3ffff */
        .weak           $__internal_2_$__cuda_sm3x_div_rn_noftz_f32_slowpath
        .type           $__internal_2_$__cuda_sm3x_div_rn_noftz_f32_slowpath,@function
        .size           $__internal_2_$__cuda_sm3x_div_rn_noftz_f32_slowpath,(.L_x_264 - $__internal_2_$__cuda_sm3x_div_rn_noftz_f32_slowpath)
$__internal_2_$__cuda_sm3x_div_rn_noftz_f32_slowpath:
[----:B------:R-:W-:Y:S01]  /*a8c0*/  SHF.R.U32.HI R17, RZ, 0x17, R15 ;  /* 0x00000017ff117819 */ /* 0x000fe2000001160f */
[----:B------:R-:W-:Y:S01]  /*a8d0*/  BSSY.RECONVERGENT B0, `(.L_x_250) ;  /* 0x0000062000007945 */ /* 0x000fe20003800200 */
[----:B------:R-:W-:Y:S02]  /*a8e0*/  SHF.R.U32.HI R34, RZ, 0x17, R16 ;  /* 0x00000017ff227819 */ /* 0x000fe40000011610 */
[----:B------:R-:W-:Y:S02]  /*a8f0*/  LOP3.LUT R17, R17, 0xff, RZ, 0xc0, !PT ;  /* 0x000000ff11117812 */ /* 0x000fe400078ec0ff */
[----:B------:R-:W-:Y:S02]  /*a900*/  LOP3.LUT R34, R34, 0xff, RZ, 0xc0, !PT ;  /* 0x000000ff22227812 */ /* 0x000fe400078ec0ff */
[----:B------:R-:W-:Y:S02]  /*a910*/  IADD3 R33, PT, PT, R17, -0x1, RZ ;  /* 0xffffffff11217810 */ /* 0x000fe40007ffe0ff */
[----:B------:R-:W-:-:S02]  /*a920*/  IADD3 R35, PT, PT, R34, -0x1, RZ ;  /* 0xffffffff22237810 */ /* 0x000fc40007ffe0ff */
[----:B------:R-:W-:-:S04]  /*a930*/  ISETP.GT.U32.AND P1, PT, R33, 0xfd, PT ;  /* 0x000000fd2100780c */ /* 0x000fc80003f24070 */
[----:B------:R-:W-:-:S13]  /*a940*/  ISETP.GT.U32.OR P1, PT, R35, 0xfd, P1 ;  /* 0x000000fd2300780c */ /* 0x000fda0000f24470 */
[----:B------:R-:W-:Y:S01]  /*a950*/  @!P1 MOV R31, RZ ;  /* 0x000000ff001f9202 */ /* 0x000fe20000000f00 */
[----:B------:R-:W-:Y:S06]  /*a960*/  @!P1 BRA `(.L_x_251) ;  /* 0x00000000005c9947 */ /* 0x000fec0003800000 */
[----:B------:R-:W-:Y:S02]  /*a970*/  FSETP.GTU.FTZ.AND P1, PT, |R16|, +INF , PT ;  /* 0x7f8000001000780b */ /* 0x000fe40003f3c200 */
[----:B------:R-:W-:-:S04]  /*a980*/  FSETP.GTU.FTZ.AND P2, PT, |R15|, +INF , PT ;  /* 0x7f8000000f00780b */ /* 0x000fc80003f5c200 */
[----:B------:R-:W-:-:S13]  /*a990*/  PLOP3.LUT P1, PT, P1, P2, PT, 0xf8, 0x8f ;  /* 0x00000000008f781c */ /* 0x000fda0000f25f70 */
[----:B------:R-:W-:Y:S05]  /*a9a0*/  @P1 BRA `(.L_x_252) ;  /* 0x00000004004c1947 */ /* 0x000fea0003800000 */
[----:B------:R-:W-:-:S13]  /*a9b0*/  LOP3.LUT P1, RZ, R15, 0x7fffffff, R16, 0xc8, !PT ;  /* 0x7fffffff0fff7812 */ /* 0x000fda000782c810 */
[----:B------:R-:W-:Y:S05]  /*a9c0*/  @!P1 BRA `(.L_x_253) ;  /* 0x00000004003c9947 */ /* 0x000fea0003800000 */
[C---:B------:R-:W-:Y:S02]  /*a9d0*/  FSETP.NEU.FTZ.AND P3, PT, |R16|.reuse, +INF , PT ;  /* 0x7f8000001000780b */ /* 0x040fe40003f7d200 */
[----:B------:R-:W-:Y:S02]  /*a9e0*/  FSETP.NEU.FTZ.AND P2, PT, |R15|, +INF , PT ;  /* 0x7f8000000f00780b */ /* 0x000fe40003f5d200 */
[----:B------:R-:W-:-:S11]  /*a9f0*/  FSETP.NEU.FTZ.AND P1, PT, |R16|, +INF , PT ;  /* 0x7f8000001000780b */ /* 0x000fd60003f3d200 */
[----:B------:R-:W-:Y:S05]  /*aa00*/  @!P2 BRA !P3, `(.L_x_253) ;  /* 0x00000004002ca947 */ /* 0x000fea0005800000 */
[----:B------:R-:W-:-:S04]  /*aa10*/  LOP3.LUT P3, RZ, R16, 0x7fffffff, RZ, 0xc0, !PT ;  /* 0x7fffffff10ff7812 */ /* 0x000fc8000786c0ff */
[----:B------:R-:W-:-:S13]  /*aa20*/  PLOP3.LUT P3, PT, P2, P3, PT, 0x2f, 0xf2 ;  /* 0x0000000000f2781c */ /* 0x000fda0001766577 */
[----:B------:R-:W-:Y:S05]  /*aa30*/  @P3 BRA `(.L_x_254) ;  /* 0x0000000400183947 */ /* 0x000fea0003800000 */
[----:B------:R-:W-:-:S04]  /*aa40*/  LOP3.LUT P2, RZ, R15, 0x7fffffff, RZ, 0xc0, !PT ;  /* 0x7fffffff0fff7812 */ /* 0x000fc8000784c0ff */
[----:B------:R-:W-:-:S13]  /*aa50*/  PLOP3.LUT P1, PT, P1, P2, PT, 0x2f, 0xf2 ;  /* 0x0000000000f2781c */ /* 0x000fda0000f24577 */
[----:B------:R-:W-:Y:S05]  /*aa60*/  @P1 BRA `(.L_x_255) ;  /* 0x0000000400001947 */ /* 0x000fea0003800000 */
[----:B------:R-:W-:Y:S02]  /*aa70*/  ISETP.GE.AND P1, PT, R35, RZ, PT ;  /* 0x000000ff2300720c */ /* 0x000fe40003f26270 */
[----:B------:R-:W-:-:S11]  /*aa80*/  ISETP.GE.AND P2, PT, R33, RZ, PT ;  /* 0x000000ff2100720c */ /* 0x000fd60003f46270 */
[----:B------:R-:W-:Y:S01]  /*aa90*/  @P1 MOV R31, RZ ;  /* 0x000000ff001f1202 */ /* 0x000fe20000000f00 */
[----:B------:R-:W-:Y:S01]  /*aaa0*/  @!P1 FFMA R16, R16, 1.84467440737095516160e+19, RZ ;  /* 0x5f80000010109823 */ /* 0x000fe200000000ff */
[----:B------:R-:W-:Y:S01]  /*aab0*/  @!P1 MOV R31, 0xffffffc0 ;  /* 0xffffffc0001f9802 */ /* 0x000fe20000000f00 */
[----:B------:R-:W-:-:S03]  /*aac0*/  @!P2 FFMA R15, R15, 1.84467440737095516160e+19, RZ ;  /* 0x5f8000000f0fa823 */ /* 0x000fc600000000ff */
[----:B------:R-:W-:-:S07]  /*aad0*/  @!P2 IADD3 R31, PT, PT, R31, 0x40, RZ ;  /* 0x000000401f1fa810 */ /* 0x000fce0007ffe0ff */
.L_x_251:
[----:B------:R-:W-:Y:S01]  /*aae0*/  LEA R36, R17, 0xc0800000, 0x17 ;  /* 0xc080000011247811 */ /* 0x000fe200078eb8ff */
[----:B------:R-:W-:Y:S01]  /*aaf0*/  BSSY.RECONVERGENT B1, `(.L_x_256) ;  /* 0x0000036000017945 */ /* 0x000fe20003800200 */
[----:B------:R-:W-:Y:S02]  /*ab00*/  IADD3 R34, PT, PT, R34, -0x7f, RZ ;  /* 0xffffff8122227810 */ /* 0x000fe40007ffe0ff */
[----:B------:R-:W-:-:S03]  /*ab10*/  IADD3 R39, PT, PT, -R36, R15, RZ ;  /* 0x0000000f24277210 */ /* 0x000fc60007ffe1ff */
[C---:B------:R-:W-:Y:S01]  /*ab20*/  IMAD R15, R34.reuse, -0x800000, R16 ;  /* 0xff800000220f7824 */ /* 0x040fe200078e0210 */
[----:B------:R-:W0:Y:S01]  /*ab30*/  MUFU.RCP R33, R39 ;  /* 0x0000002700217308 */ /* 0x000e220000001000 */
[----:B------:R-:W-:Y:S01]  /*ab40*/  FADD.FTZ R36, -R39, -RZ ;  /* 0x800000ff27247221 */ /* 0x000fe20000010100 */
[----:B------:R-:W-:-:S04]  /*ab50*/  IADD3 R34, PT, PT, R34, 0x7f, -R17 ;  /* 0x0000007f22227810 */ /* 0x000fc80007ffe811 */
[----:B------:R-:W-:Y:S01]  /*ab60*/  IADD3 R34, PT, PT, R34, R31, RZ ;  /* 0x0000001f22227210 */ /* 0x000fe20007ffe0ff */
[----:B0-----:R-:W-:-:S04]  /*ab70*/  FFMA R38, R33, R36, 1 ;  /* 0x3f80000021267423 */ /* 0x001fc80000000024 */
[----:B------:R-:W-:-:S04]  /*ab80*/  FFMA R16, R33, R38, R33 ;  /* 0x0000002621107223 */ /* 0x000fc80000000021 */
[----:B------:R-:W-:-:S04]  /*ab90*/  FFMA R33, R15, R16, RZ ;  /* 0x000000100f217223 */ /* 0x000fc800000000ff */
[----:B------:R-:W-:-:S04]  /*aba0*/  FFMA R35, R36, R33, R15 ;  /* 0x0000002124237223 */ /* 0x000fc8000000000f */
[----:B------:R-:W-:-:S04]  /*abb0*/  FFMA R33, R16, R35, R33 ;  /* 0x0000002310217223 */ /* 0x000fc80000000021 */
[----:B------:R-:W-:-:S04]  /*abc0*/  FFMA R36, R36, R33, R15 ;  /* 0x0000002124247223 */ /* 0x000fc8000000000f */
[----:B------:R-:W-:-:S05]  /*abd0*/  FFMA R15, R16, R36, R33 ;  /* 0x00000024100f7223 */ /* 0x000fca0000000021 */
[----:B------:R-:W-:-:S04]  /*abe0*/  SHF.R.U32.HI R17, RZ, 0x17, R15 ;  /* 0x00000017ff117819 */ /* 0x000fc8000001160f */
[----:B------:R-:W-:-:S04]  /*abf0*/  LOP3.LUT R17, R17, 0xff, RZ, 0xc0, !PT ;  /* 0x000000ff11117812 */ /* 0x000fc800078ec0ff */
[----:B------:R-:W-:-:S04]  /*ac00*/  IADD3 R17, PT, PT, R17, R34, RZ ;  /* 0x0000002211117210 */ /* 0x000fc80007ffe0ff */
[----:B------:R-:W-:-:S04]  /*ac10*/  IADD3 R31, PT, PT, R17, -0x1, RZ ;  /* 0xffffffff111f7810 */ /* 0x000fc80007ffe0ff */
[----:B------:R-:W-:-:S13]  /*ac20*/  ISETP.GE.U32.AND P1, PT, R31, 0xfe, PT ;  /* 0x000000fe1f00780c */ /* 0x000fda0003f26070 */
[----:B------:R-:W-:Y:S05]  /*ac30*/  @!P1 BRA `(.L_x_257) ;  /* 0x0000000000809947 */ /* 0x000fea0003800000 */
[----:B------:R-:W-:-:S13]  /*ac40*/  ISETP.GT.AND P1, PT, R17, 0xfe, PT ;  /* 0x000000fe1100780c */ /* 0x000fda0003f24270 */
[----:B------:R-:W-:Y:S05]  /*ac50*/  @P1 BRA `(.L_x_258) ;  /* 0x00000000006c1947 */ /* 0x000fea0003800000 */
[----:B------:R-:W-:-:S13]  /*ac60*/  ISETP.GE.AND P1, PT, R17, 0x1, PT ;  /* 0x000000011100780c */ /* 0x000fda0003f26270 */
[----:B------:R-:W-:Y:S05]  /*ac70*/  @P1 BRA `(.L_x_259) ;  /* 0x0000000000741947 */ /* 0x000fea0003800000 */
[----:B------:R-:W-:Y:S02]  /*ac80*/  ISETP.GE.AND P1, PT, R17, -0x18, PT ;  /* 0xffffffe81100780c */ /* 0x000fe40003f26270 */
[----:B------:R-:W-:-:S11]  /*ac90*/  LOP3.LUT R15, R15, 0x80000000, RZ, 0xc0, !PT ;  /* 0x800000000f0f7812 */ /* 0x000fd600078ec0ff */
[----:B------:R-:W-:Y:S05]  /*aca0*/  @!P1 BRA `(.L_x_259) ;  /* 0x0000000000689947 */ /* 0x000fea0003800000 */
[CCC-:B------:R-:W-:Y:S01]  /*acb0*/  FFMA.RZ R31, R16.reuse, R36.reuse, R33.reuse ;  /* 0x00000024101f7223 */ /* 0x1c0fe2000000c021 */
[CCC-:B------:R-:W-:Y:S01]  /*acc0*/  FFMA.RP R34, R16.reuse, R36.reuse, R33.reuse ;  /* 0x0000002410227223 */ /* 0x1c0fe20000008021 */
[----:B------:R-:W-:Y:S01]  /*acd0*/  FFMA.RM R33, R16, R36, R33 ;  /* 0x0000002410217223 */ /* 0x000fe20000004021 */
[----:B------:R-:W-:Y:S02]  /*ace0*/  IADD3 R16, PT, PT, R17, 0x20, RZ ;  /* 0x0000002011107810 */ /* 0x000fe40007ffe0ff */
[----:B------:R-:W-:Y:S02]  /*acf0*/  LOP3.LUT R31, R31, 0x7fffff, RZ, 0xc0, !PT ;  /* 0x007fffff1f1f7812 */ /* 0x000fe400078ec0ff */
[----:B------:R-:W-:Y:S02]  /*ad00*/  ISETP.NE.AND P1, PT, R17, RZ, PT ;  /* 0x000000ff1100720c */ /* 0x000fe40003f25270 */
[----:B------:R-:W-:Y:S02]  /*ad10*/  LOP3.LUT R31, R31, 0x800000, RZ, 0xfc, !PT ;  /* 0x008000001f1f7812 */ /* 0x000fe400078efcff */
[----:B------:R-:W-:-:S02]  /*ad20*/  ISETP.NE.AND P2, PT, R17, RZ, PT ;  /* 0x000000ff1100720c */ /* 0x000fc40003f45270 */
[----:B------:R-:W-:Y:S02]  /*ad30*/  IADD3 R17, PT, PT, -R17, RZ, RZ ;  /* 0x000000ff11117210 */ /* 0x000fe40007ffe1ff */
[----:B------:R-:W-:Y:S02]  /*ad40*/  SHF.L.U32 R16, R31, R16, RZ ;  /* 0x000000101f107219 */ /* 0x000fe400000006ff */
[----:B------:R-:W-:Y:S02]  /*ad50*/  FSETP.NEU.FTZ.AND P3, PT, R34, R33, PT ;  /* 0x000000212200720b */ /* 0x000fe40003f7d000 */
[----:B------:R-:W-:Y:S02]  /*ad60*/  SEL R34, R17, RZ, P1 ;  /* 0x000000ff11227207 */ /* 0x000fe40000800000 */
[----:B------:R-:W-:Y:S02]  /*ad70*/  ISETP.NE.AND P2, PT, R16, RZ, P2 ;  /* 0x000000ff1000720c */ /* 0x000fe40001745270 */
[----:B------:R-:W-:-:S02]  /*ad80*/  SHF.R.U32.HI R31, RZ, R34, R31 ;  /* 0x00000022ff1f7219 */ /* 0x000fc4000001161f */
[----:B------:R-:W-:Y:S02]  /*ad90*/  PLOP3.LUT P2, PT, P3, P2, PT, 0xf8, 0x8f ;  /* 0x00000000008f781c */ /* 0x000fe40001f45f70 */
[----:B------:R-:W-:Y:S02]  /*ada0*/  SHF.R.U32.HI R16, RZ, 0x1, R31 ;  /* 0x00000001ff107819 */ /* 0x000fe4000001161f */
[----:B------:R-:W-:-:S04]  /*adb0*/  SEL R17, RZ, 0x1, !P2 ;  /* 0x00000001ff117807 */ /* 0x000fc80005000000 */
[----:B------:R-:W-:-:S04]  /*adc0*/  LOP3.LUT R34, R17, 0x1, R16, 0xf8, !PT ;  /* 0x0000000111227812 */ /* 0x000fc800078ef810 */
[----:B------:R-:W-:-:S04]  /*add0*/  LOP3.LUT R31, R34, R31, RZ, 0xc0, !PT ;  /* 0x0000001f221f7212 */ /* 0x000fc800078ec0ff */
[----:B------:R-:W-:-:S04]  /*ade0*/  IADD3 R16, PT, PT, R16, R31, RZ ;  /* 0x0000001f10107210 */ /* 0x000fc80007ffe0ff */
[----:B------:R-:W-:Y:S01]  /*adf0*/  LOP3.LUT R15, R16, R15, RZ, 0xfc, !PT ;  /* 0x0000000f100f7212 */ /* 0x000fe200078efcff */
[----:B------:R-:W-:Y:S06]  /*ae00*/  BRA `(.L_x_259) ;  /* 0x0000000000107947 */ /* 0x000fec0003800000 */
.L_x_258:
[----:B------:R-:W-:-:S04]  /*ae10*/  LOP3.LUT R15, R15, 0x80000000, RZ, 0xc0, !PT ;  /* 0x800000000f0f7812 */ /* 0x000fc800078ec0ff */
[----:B------:R-:W-:Y:S01]  /*ae20*/  LOP3.LUT R15, R15, 0x7f800000, RZ, 0xfc, !PT ;  /* 0x7f8000000f0f7812 */ /* 0x000fe200078efcff */
[----:B------:R-:W-:Y:S06]  /*ae30*/  BRA `(.L_x_259) ;  /* 0x0000000000047947 */ /* 0x000fec0003800000 */
.L_x_257:
[----:B------:R-:W-:-:S07]  /*ae40*/  LEA R15, R34, R15, 0x17 ;  /* 0x0000000f220f7211 */ /* 0x000fce00078eb8ff */
.L_x_259:
[----:B------:R-:W-:Y:S05]  /*ae50*/  BSYNC.RECONVERGENT B1 ;  /* 0x0000000000017941 */ /* 0x000fea0003800200 */
.L_x_256:
[----:B------:R-:W-:Y:S05]  /*ae60*/  BRA `(.L_x_260) ;  /* 0x0000000000207947 */ /* 0x000fea0003800000 */
.L_x_255:
[----:B------:R-:W-:-:S04]  /*ae70*/  LOP3.LUT R15, R15, 0x80000000, R16, 0x48, !PT ;  /* 0x800000000f0f7812 */ /* 0x000fc800078e4810 */
[----:B------:R-:W-:Y:S01]  /*ae80*/  LOP3.LUT R15, R15, 0x7f800000, RZ, 0xfc, !PT ;  /* 0x7f8000000f0f7812 */ /* 0x000fe200078efcff */
[----:B------:R-:W-:Y:S06]  /*ae90*/  BRA `(.L_x_260) ;  /* 0x0000000000147947 */ /* 0x000fec0003800000 */
.L_x_254:
[----:B------:R-:W-:Y:S01]  /*aea0*/  LOP3.LUT R15, R15, 0x80000000, R16, 0x48, !PT ;  /* 0x800000000f0f7812 */ /* 0x000fe200078e4810 */
[----:B------:R-:W-:Y:S06]  /*aeb0*/  BRA `(.L_x_260) ;  /* 0x00000000000c7947 */ /* 0x000fec0003800000 */
.L_x_253:
[----:B------:R-:W0:Y:S01]  /*aec0*/  MUFU.RSQ R15, -QNAN ;  /* 0xffc00000000f7908 */ /* 0x000e220000001400 */
[----:B------:R-:W-:Y:S05]  /*aed0*/  BRA `(.L_x_260) ;  /* 0x0000000000047947 */ /* 0x000fea0003800000 */
.L_x_252:
[----:B------:R-:W-:-:S07]  /*aee0*/  FADD.FTZ R15, R16, R15 ;  /* 0x0000000f100f7221 */ /* 0x000fce0000010000 */
.L_x_260:
[----:B------:R-:W-:Y:S05]  /*aef0*/  BSYNC.RECONVERGENT B0 ;  /* 0x0000000000007941 */ /* 0x000fea0003800200 */
.L_x_250:
[----:B------:R-:W-:Y:S01]  /*af00*/  HFMA2 R17, -RZ, RZ, 0, 0 ;  /* 0x00000000ff117431 */ /* 0x000fe200000001ff */
[----:B------:R-:W-:-:S04]  /*af10*/  MOV R16, R29 ;  /* 0x0000001d00107202 */ /* 0x000fc80000000f00 */
[----:B0-----:R-:W-:Y:S05]  /*af20*/  RET.REL.NODEC R16 `(_Z17trace_rays_kernelP3RayPbjjP6ObjectjP10PointLightjP14Textured_floor) ;  /* 0xffffff5010347950 */ /* 0x001fea0003c3ffff */
.L_x_261:
        /* <DEDUP_REMOVED lines=13> */
.L_x_264:


//--------------------- .nv.shared._Z27back_collection_step_kernelP3Rayjjj --------------------------
	.section	.nv.shared._Z27back_collection_step_kernelP3Rayjjj,"aw",@nobits
	.sectionflags	@""
	.align	16
	.zero		1024


//--------------------- .nv.shared.reserved.0     --------------------------
	.section	.nv.shared.reserved.0,"aw",@nobits
	.weak		__nv_reservedSMEM_offset_0_alias
	.size		__nv_reservedSMEM_offset_0_alias, 0, 64
	.other		__nv_reservedSMEM_offset_0_alias,@"STO_CUDA_RESERVED_SHARED STV_DEFAULT"
__nv_reservedSMEM_offset_0_alias:
	.zero		0
	.zero		64


//--------------------- .nv.shared._Z24binary_digit_sort_kernelP3RayPbPjjS0_ --------------------------
	.section	.nv.shared._Z24binary_digit_sort_kernelP3RayPbPjjS0_,"aw",@nobits
	.sectionflags	@""
	.align	16
	.zero		1024


//--------------------- .nv.shared._Z12s_gen_kernelPbjPj --------------------------
	.section	.nv.shared._Z12s_gen_kernelPbjPj,"aw",@nobits
	.sectionflags	@""
	.align	16
	.zero		1024


//--------------------- .nv.shared._Z10add_kernelPjS_j --------------------------
	.section	.nv.shared._Z10add_kernelPjS_j,"aw",@nobits
	.sectionflags	@""
	.align	16
	.zero		1024


//--------------------- .nv.shared._Z18scan_blocks_kernelPjS_j --------------------------
	.section	.nv.shared._Z18scan_blocks_kernelPjS_j,"aw",@nobits
	.sectionflags	@""
	.align	16
	.zero		1024


//--------------------- .nv.shared._Z22map_rays_bitmap_kernelPbjj --------------------------
	.section	.nv.shared._Z22map_rays_bitmap_kernelPbjj,"aw",@nobits
	.sectionflags	@""
	.align	16
	.zero		1024


//--------------------- .nv.shared._Z17trace_rays_kernelP3RayPbjjP6ObjectjP10PointLightjP14Textured_floor --------------------------
	.section	.nv.shared._Z17trace_rays_kernelP3RayPbjjP6ObjectjP10PointLightjP14Textured_floor,"aw",@nobits
	.sectionflags	@""
	.align	16
	.zero		1024


//--------------------- .nv.constant0._Z27back_collection_step_kernelP3Rayjjj --------------------------
	.section	.nv.constant0._Z27back_collection_step_kernelP3Rayjjj,"a",@progbits
	.sectionflags	@""
	.align	4
.nv.constant0._Z27back_collection_step_kernelP3Rayjjj:
	.zero		916


//--------------------- .nv.constant0._Z24binary_digit_sort_kernelP3RayPbPjjS0_ --------------------------
	.section	.nv.constant0._Z24binary_digit_sort_kernelP3RayPbPjjS0_,"a",@progbits
	.sectionflags	@""
	.align	4
.nv.constant0._Z24binary_digit_sort_kernelP3RayPbPjjS0_:
	.zero		936


//--------------------- .nv.constant0._Z12s_gen_kernelPbjPj --------------------------
	.section	.nv.constant0._Z12s_gen_kernelPbjPj,"a",@progbits
	.sectionflags	@""
	.align	4
.nv.constant0._Z12s_gen_kernelPbjPj:
	.zero		920


//--------------------- .nv.constant0._Z10add_kernelPjS_j --------------------------
	.section	.nv.constant0._Z10add_kernelPjS_j,"a",@progbits
	.sectionflags	@""
	.align	4
.nv.constant0._Z10add_kernelPjS_j:
	.zero		916


//--------------------- .nv.constant0._Z18scan_blocks_kernelPjS_j --------------------------
	.section	.nv.constant0._Z18scan_blocks_kernelPjS_j,"a",@progbits
	.sectionflags	@""
	.align	4
.nv.constant0._Z18scan_blocks_kernelPjS_j:
	.zero		916


//--------------------- .nv.constant0._Z22map_rays_bitmap_kernelPbjj --------------------------
	.section	.nv.constant0._Z22map_rays_bitmap_kernelPbjj,"a",@progbits
	.sectionflags	@""
	.align	4
.nv.constant0._Z22map_rays_bitmap_kernelPbjj:
	.zero		912


//--------------------- .nv.constant0._Z17trace_rays_kernelP3RayPbjjP6ObjectjP10PointLightjP14Textured_floor --------------------------
	.section	.nv.constant0._Z17trace_rays_kernelP3RayPbjjP6ObjectjP10PointLightjP14Textured_floor,"a",@progbits
	.sectionflags	@""
	.align	4
.nv.constant0._Z17trace_rays_kernelP3RayPbjjP6ObjectjP10PointLightjP14Textured_floor:
	.zero		960


//--------------------- SYMBOLS --------------------------

	.type		.nv.reservedSmem.offset0,@object
	.size		.nv.reservedSmem.offset0,0x4
	.type		.nv.reservedSmem.cap,@object
	.size		.nv.reservedSmem.cap,0x4
